//
// Generated by NVIDIA NVVM Compiler
//
// Compiler Build ID: CL-36424714
// Cuda compilation tools, release 13.0, V13.0.88
// Based on NVVM 20.0.0
//

.version 9.0
.target sm_100
.address_size 64

	// .globl	_Z11get_fitnessPjPdS0_jj
.extern .func  (.param .b32 func_retval0) vprintf
(
	.param .b64 vprintf_param_0,
	.param .b64 vprintf_param_1
)
;
.global .align 4 .b8 precalc_xorwow_matrix[102400];
.global .align 4 .b8 precalc_xorwow_offset_matrix[102400];
.global .align 4 .b8 mrg32k3aM1[2304];
.global .align 4 .b8 mrg32k3aM2[2304];
.global .align 4 .b8 mrg32k3aM1SubSeq[2016];
.global .align 4 .b8 mrg32k3aM2SubSeq[2016];
.global .align 4 .b8 mrg32k3aM1Seq[2304];
.global .align 4 .b8 mrg32k3aM2Seq[2304];
.const .align 8 .b8 __cr_lgamma_table[72];
.global .align 1 .b8 $str[7] = {37, 46, 50, 108, 102, 32};
.global .align 1 .b8 $str$1[2] = {10};

.visible .entry _Z11get_fitnessPjPdS0_jj(
	.param .u64 .ptr .align 1 _Z11get_fitnessPjPdS0_jj_param_0,
	.param .u64 .ptr .align 1 _Z11get_fitnessPjPdS0_jj_param_1,
	.param .u64 .ptr .align 1 _Z11get_fitnessPjPdS0_jj_param_2,
	.param .u32 _Z11get_fitnessPjPdS0_jj_param_3,
	.param .u32 _Z11get_fitnessPjPdS0_jj_param_4
)
{
	.reg .b32 	%r<33>;
	.reg .b64 	%rd<65>;
	.reg .b64 	%fd<29>;

	ld.param.u64 	%rd1, [_Z11get_fitnessPjPdS0_jj_param_0];
	ld.param.u64 	%rd2, [_Z11get_fitnessPjPdS0_jj_param_1];
	ld.param.u64 	%rd3, [_Z11get_fitnessPjPdS0_jj_param_2];
	ld.param.u32 	%r1, [_Z11get_fitnessPjPdS0_jj_param_3];
	ld.param.u32 	%r2, [_Z11get_fitnessPjPdS0_jj_param_4];
	cvta.to.global.u64 	%rd4, %rd2;
	cvta.to.global.u64 	%rd5, %rd1;
	mov.u32 	%r3, %tid.x;
	mul.lo.s32 	%r4, %r1, %r3;
	cvt.u64.u32 	%rd6, %r4;
	add.s64 	%rd7, %rd5, %rd6;
	ld.global.u32 	%r5, [%rd7];
	mul.lo.s32 	%r6, %r5, %r2;
	cvt.u64.u32 	%rd8, %r6;
	add.s64 	%rd9, %rd4, %rd8;
	ld.global.u32 	%r7, [%rd7+4];
	mul.wide.u32 	%rd10, %r7, 8;
	add.s64 	%rd11, %rd9, %rd10;
	ld.global.f64 	%fd1, [%rd11];
	add.f64 	%fd2, %fd1, 0d0000000000000000;
	mul.lo.s32 	%r8, %r7, %r2;
	cvt.u64.u32 	%rd12, %r8;
	add.s64 	%rd13, %rd4, %rd12;
	ld.global.u32 	%r9, [%rd7+8];
	mul.wide.u32 	%rd14, %r9, 8;
	add.s64 	%rd15, %rd13, %rd14;
	ld.global.f64 	%fd3, [%rd15];
	add.f64 	%fd4, %fd2, %fd3;
	mul.lo.s32 	%r10, %r9, %r2;
	cvt.u64.u32 	%rd16, %r10;
	add.s64 	%rd17, %rd4, %rd16;
	ld.global.u32 	%r11, [%rd7+12];
	mul.wide.u32 	%rd18, %r11, 8;
	add.s64 	%rd19, %rd17, %rd18;
	ld.global.f64 	%fd5, [%rd19];
	add.f64 	%fd6, %fd4, %fd5;
	mul.lo.s32 	%r12, %r11, %r2;
	cvt.u64.u32 	%rd20, %r12;
	add.s64 	%rd21, %rd4, %rd20;
	ld.global.u32 	%r13, [%rd7+16];
	mul.wide.u32 	%rd22, %r13, 8;
	add.s64 	%rd23, %rd21, %rd22;
	ld.global.f64 	%fd7, [%rd23];
	add.f64 	%fd8, %fd6, %fd7;
	mul.lo.s32 	%r14, %r13, %r2;
	cvt.u64.u32 	%rd24, %r14;
	add.s64 	%rd25, %rd4, %rd24;
	ld.global.u32 	%r15, [%rd7+20];
	mul.wide.u32 	%rd26, %r15, 8;
	add.s64 	%rd27, %rd25, %rd26;
	ld.global.f64 	%fd9, [%rd27];
	add.f64 	%fd10, %fd8, %fd9;
	mul.lo.s32 	%r16, %r15, %r2;
	cvt.u64.u32 	%rd28, %r16;
	add.s64 	%rd29, %rd4, %rd28;
	ld.global.u32 	%r17, [%rd7+24];
	mul.wide.u32 	%rd30, %r17, 8;
	add.s64 	%rd31, %rd29, %rd30;
	ld.global.f64 	%fd11, [%rd31];
	add.f64 	%fd12, %fd10, %fd11;
	mul.lo.s32 	%r18, %r17, %r2;
	cvt.u64.u32 	%rd32, %r18;
	add.s64 	%rd33, %rd4, %rd32;
	ld.global.u32 	%r19, [%rd7+28];
	mul.wide.u32 	%rd34, %r19, 8;
	add.s64 	%rd35, %rd33, %rd34;
	ld.global.f64 	%fd13, [%rd35];
	add.f64 	%fd14, %fd12, %fd13;
	mul.lo.s32 	%r20, %r19, %r2;
	cvt.u64.u32 	%rd36, %r20;
	add.s64 	%rd37, %rd4, %rd36;
	ld.global.u32 	%r21, [%rd7+32];
	mul.wide.u32 	%rd38, %r21, 8;
	add.s64 	%rd39, %rd37, %rd38;
	ld.global.f64 	%fd15, [%rd39];
	add.f64 	%fd16, %fd14, %fd15;
	mul.lo.s32 	%r22, %r21, %r2;
	cvt.u64.u32 	%rd40, %r22;
	add.s64 	%rd41, %rd4, %rd40;
	ld.global.u32 	%r23, [%rd7+36];
	mul.wide.u32 	%rd42, %r23, 8;
	add.s64 	%rd43, %rd41, %rd42;
	ld.global.f64 	%fd17, [%rd43];
	add.f64 	%fd18, %fd16, %fd17;
	mul.lo.s32 	%r24, %r23, %r2;
	cvt.u64.u32 	%rd44, %r24;
	add.s64 	%rd45, %rd4, %rd44;
	ld.global.u32 	%r25, [%rd7+40];
	mul.wide.u32 	%rd46, %r25, 8;
	add.s64 	%rd47, %rd45, %rd46;
	ld.global.f64 	%fd19, [%rd47];
	add.f64 	%fd20, %fd18, %fd19;
	mul.lo.s32 	%r26, %r25, %r2;
	cvt.u64.u32 	%rd48, %r26;
	add.s64 	%rd49, %rd4, %rd48;
	ld.global.u32 	%r27, [%rd7+44];
	mul.wide.u32 	%rd50, %r27, 8;
	add.s64 	%rd51, %rd49, %rd50;
	ld.global.f64 	%fd21, [%rd51];
	add.f64 	%fd22, %fd20, %fd21;
	mul.lo.s32 	%r28, %r27, %r2;
	cvt.u64.u32 	%rd52, %r28;
	add.s64 	%rd53, %rd4, %rd52;
	ld.global.u32 	%r29, [%rd7+48];
	mul.wide.u32 	%rd54, %r29, 8;
	add.s64 	%rd55, %rd53, %rd54;
	ld.global.f64 	%fd23, [%rd55];
	add.f64 	%fd24, %fd22, %fd23;
	mul.lo.s32 	%r30, %r29, %r2;
	cvt.u64.u32 	%rd56, %r30;
	add.s64 	%rd57, %rd4, %rd56;
	ld.global.u32 	%r31, [%rd7+52];
	mul.wide.u32 	%rd58, %r31, 8;
	add.s64 	%rd59, %rd57, %rd58;
	ld.global.f64 	%fd25, [%rd59];
	add.f64 	%fd26, %fd24, %fd25;
	mul.lo.s32 	%r32, %r31, %r2;
	cvt.u64.u32 	%rd60, %r32;
	add.s64 	%rd61, %rd4, %rd60;
	ld.global.f64 	%fd27, [%rd61];
	add.f64 	%fd28, %fd26, %fd27;
	cvta.to.global.u64 	%rd62, %rd3;
	mul.wide.u32 	%rd63, %r3, 8;
	add.s64 	%rd64, %rd62, %rd63;
	st.global.f64 	[%rd64], %fd28;
	ret;

}
	// .globl	_Z14get_offspringsPjS_PdS_PfS_S1_S0_jj
.visible .entry _Z14get_offspringsPjS_PdS_PfS_S1_S0_jj(
	.param .u64 .ptr .align 1 _Z14get_offspringsPjS_PdS_PfS_S1_S0_jj_param_0,
	.param .u64 .ptr .align 1 _Z14get_offspringsPjS_PdS_PfS_S1_S0_jj_param_1,
	.param .u64 .ptr .align 1 _Z14get_offspringsPjS_PdS_PfS_S1_S0_jj_param_2,
	.param .u64 .ptr .align 1 _Z14get_offspringsPjS_PdS_PfS_S1_S0_jj_param_3,
	.param .u64 .ptr .align 1 _Z14get_offspringsPjS_PdS_PfS_S1_S0_jj_param_4,
	.param .u64 .ptr .align 1 _Z14get_offspringsPjS_PdS_PfS_S1_S0_jj_param_5,
	.param .u64 .ptr .align 1 _Z14get_offspringsPjS_PdS_PfS_S1_S0_jj_param_6,
	.param .u64 .ptr .align 1 _Z14get_offspringsPjS_PdS_PfS_S1_S0_jj_param_7,
	.param .u32 _Z14get_offspringsPjS_PdS_PfS_S1_S0_jj_param_8,
	.param .u32 _Z14get_offspringsPjS_PdS_PfS_S1_S0_jj_param_9
)
{
	.reg .pred 	%p<16>;
	.reg .b32 	%r<165>;
	.reg .b32 	%f<3>;
	.reg .b64 	%rd<115>;
	.reg .b64 	%fd<31>;

	ld.param.u64 	%rd8, [_Z14get_offspringsPjS_PdS_PfS_S1_S0_jj_param_0];
	ld.param.u64 	%rd9, [_Z14get_offspringsPjS_PdS_PfS_S1_S0_jj_param_1];
	ld.param.u64 	%rd4, [_Z14get_offspringsPjS_PdS_PfS_S1_S0_jj_param_2];
	ld.param.u64 	%rd10, [_Z14get_offspringsPjS_PdS_PfS_S1_S0_jj_param_3];
	ld.param.u64 	%rd11, [_Z14get_offspringsPjS_PdS_PfS_S1_S0_jj_param_4];
	ld.param.u64 	%rd5, [_Z14get_offspringsPjS_PdS_PfS_S1_S0_jj_param_5];
	ld.param.u64 	%rd6, [_Z14get_offspringsPjS_PdS_PfS_S1_S0_jj_param_6];
	ld.param.u64 	%rd7, [_Z14get_offspringsPjS_PdS_PfS_S1_S0_jj_param_7];
	ld.param.u32 	%r73, [_Z14get_offspringsPjS_PdS_PfS_S1_S0_jj_param_8];
	ld.param.u32 	%r72, [_Z14get_offspringsPjS_PdS_PfS_S1_S0_jj_param_9];
	cvta.to.global.u64 	%rd12, %rd9;
	cvta.to.global.u64 	%rd13, %rd8;
	cvta.to.global.u64 	%rd14, %rd11;
	cvta.to.global.u64 	%rd15, %rd10;
	mov.u32 	%r1, %tid.x;
	mul.lo.s32 	%r74, %r73, %r1;
	cvt.u64.u32 	%rd16, %r74;
	add.s64 	%rd1, %rd13, %rd16;
	add.s64 	%rd2, %rd12, %rd16;
	mul.wide.u32 	%rd17, %r1, 4;
	add.s64 	%rd3, %rd15, %rd17;
	add.s64 	%rd18, %rd14, %rd17;
	ld.global.f32 	%f1, [%rd18];
	cvt.f64.f32 	%fd1, %f1;
	setp.geu.f64 	%p1, %fd1, 0d3FECCCCCCCCCCCCD;
	@%p1 bra 	$L__BB1_2;
	ld.global.u32 	%r75, [%rd3];
	shr.u32 	%r77, %r75, 1;
	mul.hi.u32 	%r78, %r77, -1840700269;
	shr.u32 	%r79, %r78, 2;
	mul.lo.s32 	%r80, %r79, 14;
	sub.s32 	%r81, %r75, %r80;
	mul.wide.u32 	%rd19, %r81, 4;
	add.s64 	%rd20, %rd1, %rd19;
	ld.global.u32 	%r164, [%rd20];
	st.global.u32 	[%rd2], %r164;
	add.s32 	%r82, %r81, 1;
	setp.eq.s32 	%p2, %r82, 14;
	selp.b32 	%r83, 0, %r82, %p2;
	mul.wide.u32 	%rd21, %r83, 4;
	add.s64 	%rd22, %rd1, %rd21;
	ld.global.u32 	%r163, [%rd22];
	st.global.u32 	[%rd2+4], %r163;
	setp.lt.u32 	%p3, %r81, 12;
	selp.b32 	%r84, 2, -12, %p3;
	add.s32 	%r85, %r81, %r84;
	mul.wide.u32 	%rd23, %r85, 4;
	add.s64 	%rd24, %rd1, %rd23;
	ld.global.u32 	%r162, [%rd24];
	st.global.u32 	[%rd2+8], %r162;
	setp.lt.u32 	%p4, %r81, 11;
	selp.b32 	%r86, 3, -11, %p4;
	add.s32 	%r87, %r81, %r86;
	mul.wide.u32 	%rd25, %r87, 4;
	add.s64 	%rd26, %rd1, %rd25;
	ld.global.u32 	%r161, [%rd26];
	st.global.u32 	[%rd2+12], %r161;
	setp.lt.u32 	%p5, %r81, 10;
	selp.b32 	%r88, 4, -10, %p5;
	add.s32 	%r89, %r81, %r88;
	mul.wide.u32 	%rd27, %r89, 4;
	add.s64 	%rd28, %rd1, %rd27;
	ld.global.u32 	%r160, [%rd28];
	st.global.u32 	[%rd2+16], %r160;
	setp.lt.u32 	%p6, %r81, 9;
	selp.b32 	%r90, 5, -9, %p6;
	add.s32 	%r91, %r81, %r90;
	mul.wide.u32 	%rd29, %r91, 4;
	add.s64 	%rd30, %rd1, %rd29;
	ld.global.u32 	%r159, [%rd30];
	st.global.u32 	[%rd2+20], %r159;
	setp.lt.u32 	%p7, %r81, 8;
	selp.b32 	%r92, 6, -8, %p7;
	add.s32 	%r93, %r81, %r92;
	mul.wide.u32 	%rd31, %r93, 4;
	add.s64 	%rd32, %rd1, %rd31;
	ld.global.u32 	%r158, [%rd32];
	st.global.u32 	[%rd2+24], %r158;
	setp.lt.u32 	%p8, %r81, 7;
	selp.b32 	%r94, 7, -7, %p8;
	add.s32 	%r95, %r81, %r94;
	mul.wide.u32 	%rd33, %r95, 4;
	add.s64 	%rd34, %rd1, %rd33;
	ld.global.u32 	%r157, [%rd34];
	st.global.u32 	[%rd2+28], %r157;
	setp.lt.u32 	%p9, %r81, 6;
	selp.b32 	%r96, 8, -6, %p9;
	add.s32 	%r97, %r81, %r96;
	mul.wide.u32 	%rd35, %r97, 4;
	add.s64 	%rd36, %rd1, %rd35;
	ld.global.u32 	%r156, [%rd36];
	st.global.u32 	[%rd2+32], %r156;
	setp.lt.u32 	%p10, %r81, 5;
	selp.b32 	%r98, 9, -5, %p10;
	add.s32 	%r99, %r81, %r98;
	mul.wide.u32 	%rd37, %r99, 4;
	add.s64 	%rd38, %rd1, %rd37;
	ld.global.u32 	%r155, [%rd38];
	st.global.u32 	[%rd2+36], %r155;
	setp.lt.u32 	%p11, %r81, 4;
	selp.b32 	%r100, 10, -4, %p11;
	add.s32 	%r101, %r81, %r100;
	mul.wide.u32 	%rd39, %r101, 4;
	add.s64 	%rd40, %rd1, %rd39;
	ld.global.u32 	%r154, [%rd40];
	st.global.u32 	[%rd2+40], %r154;
	setp.lt.u32 	%p12, %r81, 3;
	selp.b32 	%r102, 11, -3, %p12;
	add.s32 	%r103, %r81, %r102;
	mul.wide.u32 	%rd41, %r103, 4;
	add.s64 	%rd42, %rd1, %rd41;
	ld.global.u32 	%r153, [%rd42];
	st.global.u32 	[%rd2+44], %r153;
	setp.lt.u32 	%p13, %r81, 2;
	selp.b32 	%r104, 12, -2, %p13;
	add.s32 	%r105, %r81, %r104;
	mul.wide.u32 	%rd43, %r105, 4;
	add.s64 	%rd44, %rd1, %rd43;
	ld.global.u32 	%r152, [%rd44];
	st.global.u32 	[%rd2+48], %r152;
	add.s32 	%r106, %r81, -1;
	setp.eq.s32 	%p14, %r81, 0;
	selp.b32 	%r107, 13, %r106, %p14;
	mul.wide.u32 	%rd45, %r107, 4;
	add.s64 	%rd46, %rd1, %rd45;
	ld.global.u32 	%r151, [%rd46];
	st.global.u32 	[%rd2+52], %r151;
	bra.uni 	$L__BB1_3;
$L__BB1_2:
	ld.global.u32 	%r164, [%rd1];
	st.global.u32 	[%rd2], %r164;
	ld.global.u32 	%r163, [%rd1+4];
	st.global.u32 	[%rd2+4], %r163;
	ld.global.u32 	%r162, [%rd1+8];
	st.global.u32 	[%rd2+8], %r162;
	ld.global.u32 	%r161, [%rd1+12];
	st.global.u32 	[%rd2+12], %r161;
	ld.global.u32 	%r160, [%rd1+16];
	st.global.u32 	[%rd2+16], %r160;
	ld.global.u32 	%r159, [%rd1+20];
	st.global.u32 	[%rd2+20], %r159;
	ld.global.u32 	%r158, [%rd1+24];
	st.global.u32 	[%rd2+24], %r158;
	ld.global.u32 	%r157, [%rd1+28];
	st.global.u32 	[%rd2+28], %r157;
	ld.global.u32 	%r156, [%rd1+32];
	st.global.u32 	[%rd2+32], %r156;
	ld.global.u32 	%r155, [%rd1+36];
	st.global.u32 	[%rd2+36], %r155;
	ld.global.u32 	%r154, [%rd1+40];
	st.global.u32 	[%rd2+40], %r154;
	ld.global.u32 	%r153, [%rd1+44];
	st.global.u32 	[%rd2+44], %r153;
	ld.global.u32 	%r152, [%rd1+48];
	st.global.u32 	[%rd2+48], %r152;
	ld.global.u32 	%r151, [%rd1+52];
	st.global.u32 	[%rd2+52], %r151;
$L__BB1_3:
	cvta.to.global.u64 	%rd47, %rd6;
	mul.wide.u32 	%rd48, %r1, 4;
	add.s64 	%rd49, %rd47, %rd48;
	ld.global.f32 	%f2, [%rd49];
	cvt.f64.f32 	%fd2, %f2;
	setp.geu.f64 	%p15, %fd2, 0d3FD3333333333333;
	@%p15 bra 	$L__BB1_5;
	shl.b32 	%r108, %r1, 1;
	cvta.to.global.u64 	%rd50, %rd5;
	mul.wide.u32 	%rd51, %r108, 4;
	add.s64 	%rd52, %rd50, %rd51;
	ld.global.u32 	%r109, [%rd52];
	shr.u32 	%r110, %r109, 1;
	mul.hi.u32 	%r111, %r110, -1840700269;
	shr.u32 	%r112, %r111, 2;
	mul.lo.s32 	%r113, %r112, 14;
	sub.s32 	%r114, %r109, %r113;
	ld.global.u32 	%r115, [%rd52+4];
	shr.u32 	%r116, %r115, 1;
	mul.hi.u32 	%r117, %r116, -1840700269;
	shr.u32 	%r118, %r117, 2;
	mul.lo.s32 	%r119, %r118, 14;
	sub.s32 	%r120, %r115, %r119;
	mul.wide.u32 	%rd53, %r114, 4;
	add.s64 	%rd54, %rd2, %rd53;
	ld.global.u32 	%r121, [%rd54];
	mul.wide.u32 	%rd55, %r120, 4;
	add.s64 	%rd56, %rd2, %rd55;
	ld.global.u32 	%r122, [%rd56];
	st.global.u32 	[%rd54], %r122;
	st.global.u32 	[%rd56], %r121;
	ld.global.u32 	%r164, [%rd2];
	ld.global.u32 	%r163, [%rd2+4];
	ld.global.u32 	%r162, [%rd2+8];
	ld.global.u32 	%r161, [%rd2+12];
	ld.global.u32 	%r160, [%rd2+16];
	ld.global.u32 	%r159, [%rd2+20];
	ld.global.u32 	%r158, [%rd2+24];
	ld.global.u32 	%r157, [%rd2+28];
	ld.global.u32 	%r156, [%rd2+32];
	ld.global.u32 	%r155, [%rd2+36];
	ld.global.u32 	%r154, [%rd2+40];
	ld.global.u32 	%r153, [%rd2+44];
	ld.global.u32 	%r152, [%rd2+48];
	ld.global.u32 	%r151, [%rd2+52];
$L__BB1_5:
	cvta.to.global.u64 	%rd57, %rd4;
	mul.lo.s32 	%r123, %r164, %r72;
	cvt.u64.u32 	%rd58, %r123;
	add.s64 	%rd59, %rd57, %rd58;
	mul.wide.u32 	%rd60, %r163, 8;
	add.s64 	%rd61, %rd59, %rd60;
	ld.global.f64 	%fd3, [%rd61];
	add.f64 	%fd4, %fd3, 0d0000000000000000;
	mul.lo.s32 	%r124, %r163, %r72;
	cvt.u64.u32 	%rd62, %r124;
	add.s64 	%rd63, %rd57, %rd62;
	mul.wide.u32 	%rd64, %r162, 8;
	add.s64 	%rd65, %rd63, %rd64;
	ld.global.f64 	%fd5, [%rd65];
	add.f64 	%fd6, %fd4, %fd5;
	mul.lo.s32 	%r125, %r162, %r72;
	cvt.u64.u32 	%rd66, %r125;
	add.s64 	%rd67, %rd57, %rd66;
	mul.wide.u32 	%rd68, %r161, 8;
	add.s64 	%rd69, %rd67, %rd68;
	ld.global.f64 	%fd7, [%rd69];
	add.f64 	%fd8, %fd6, %fd7;
	mul.lo.s32 	%r126, %r161, %r72;
	cvt.u64.u32 	%rd70, %r126;
	add.s64 	%rd71, %rd57, %rd70;
	mul.wide.u32 	%rd72, %r160, 8;
	add.s64 	%rd73, %rd71, %rd72;
	ld.global.f64 	%fd9, [%rd73];
	add.f64 	%fd10, %fd8, %fd9;
	mul.lo.s32 	%r127, %r160, %r72;
	cvt.u64.u32 	%rd74, %r127;
	add.s64 	%rd75, %rd57, %rd74;
	mul.wide.u32 	%rd76, %r159, 8;
	add.s64 	%rd77, %rd75, %rd76;
	ld.global.f64 	%fd11, [%rd77];
	add.f64 	%fd12, %fd10, %fd11;
	mul.lo.s32 	%r128, %r159, %r72;
	cvt.u64.u32 	%rd78, %r128;
	add.s64 	%rd79, %rd57, %rd78;
	mul.wide.u32 	%rd80, %r158, 8;
	add.s64 	%rd81, %rd79, %rd80;
	ld.global.f64 	%fd13, [%rd81];
	add.f64 	%fd14, %fd12, %fd13;
	mul.lo.s32 	%r129, %r158, %r72;
	cvt.u64.u32 	%rd82, %r129;
	add.s64 	%rd83, %rd57, %rd82;
	mul.wide.u32 	%rd84, %r157, 8;
	add.s64 	%rd85, %rd83, %rd84;
	ld.global.f64 	%fd15, [%rd85];
	add.f64 	%fd16, %fd14, %fd15;
	mul.lo.s32 	%r130, %r157, %r72;
	cvt.u64.u32 	%rd86, %r130;
	add.s64 	%rd87, %rd57, %rd86;
	mul.wide.u32 	%rd88, %r156, 8;
	add.s64 	%rd89, %rd87, %rd88;
	ld.global.f64 	%fd17, [%rd89];
	add.f64 	%fd18, %fd16, %fd17;
	mul.lo.s32 	%r131, %r156, %r72;
	cvt.u64.u32 	%rd90, %r131;
	add.s64 	%rd91, %rd57, %rd90;
	mul.wide.u32 	%rd92, %r155, 8;
	add.s64 	%rd93, %rd91, %rd92;
	ld.global.f64 	%fd19, [%rd93];
	add.f64 	%fd20, %fd18, %fd19;
	mul.lo.s32 	%r132, %r155, %r72;
	cvt.u64.u32 	%rd94, %r132;
	add.s64 	%rd95, %rd57, %rd94;
	mul.wide.u32 	%rd96, %r154, 8;
	add.s64 	%rd97, %rd95, %rd96;
	ld.global.f64 	%fd21, [%rd97];
	add.f64 	%fd22, %fd20, %fd21;
	mul.lo.s32 	%r133, %r154, %r72;
	cvt.u64.u32 	%rd98, %r133;
	add.s64 	%rd99, %rd57, %rd98;
	mul.wide.u32 	%rd100, %r153, 8;
	add.s64 	%rd101, %rd99, %rd100;
	ld.global.f64 	%fd23, [%rd101];
	add.f64 	%fd24, %fd22, %fd23;
	mul.lo.s32 	%r134, %r153, %r72;
	cvt.u64.u32 	%rd102, %r134;
	add.s64 	%rd103, %rd57, %rd102;
	mul.wide.u32 	%rd104, %r152, 8;
	add.s64 	%rd105, %rd103, %rd104;
	ld.global.f64 	%fd25, [%rd105];
	add.f64 	%fd26, %fd24, %fd25;
	mul.lo.s32 	%r135, %r152, %r72;
	cvt.u64.u32 	%rd106, %r135;
	add.s64 	%rd107, %rd57, %rd106;
	mul.wide.u32 	%rd108, %r151, 8;
	add.s64 	%rd109, %rd107, %rd108;
	ld.global.f64 	%fd27, [%rd109];
	add.f64 	%fd28, %fd26, %fd27;
	mul.lo.s32 	%r136, %r151, %r72;
	cvt.u64.u32 	%rd110, %r136;
	add.s64 	%rd111, %rd57, %rd110;
	ld.global.f64 	%fd29, [%rd111];
	add.f64 	%fd30, %fd28, %fd29;
	cvta.to.global.u64 	%rd112, %rd7;
	mul.wide.u32 	%rd113, %r1, 8;
	add.s64 	%rd114, %rd112, %rd113;
	st.global.f64 	[%rd114], %fd30;
	ret;

}
	// .globl	_Z6selectPjS_S_PfPdS1_j
.visible .entry _Z6selectPjS_S_PfPdS1_j(
	.param .u64 .ptr .align 1 _Z6selectPjS_S_PfPdS1_j_param_0,
	.param .u64 .ptr .align 1 _Z6selectPjS_S_PfPdS1_j_param_1,
	.param .u64 .ptr .align 1 _Z6selectPjS_S_PfPdS1_j_param_2,
	.param .u64 .ptr .align 1 _Z6selectPjS_S_PfPdS1_j_param_3,
	.param .u64 .ptr .align 1 _Z6selectPjS_S_PfPdS1_j_param_4,
	.param .u64 .ptr .align 1 _Z6selectPjS_S_PfPdS1_j_param_5,
	.param .u32 _Z6selectPjS_S_PfPdS1_j_param_6
)
{
	.reg .pred 	%p<2>;
	.reg .b32 	%r<73>;
	.reg .b64 	%rd<25>;
	.reg .b64 	%fd<5>;

	ld.param.u64 	%rd4, [_Z6selectPjS_S_PfPdS1_j_param_0];
	ld.param.u64 	%rd5, [_Z6selectPjS_S_PfPdS1_j_param_1];
	ld.param.u64 	%rd6, [_Z6selectPjS_S_PfPdS1_j_param_2];
	ld.param.u64 	%rd7, [_Z6selectPjS_S_PfPdS1_j_param_4];
	ld.param.u64 	%rd8, [_Z6selectPjS_S_PfPdS1_j_param_5];
	ld.param.u32 	%r46, [_Z6selectPjS_S_PfPdS1_j_param_6];
	cvta.to.global.u64 	%rd1, %rd4;
	cvta.to.global.u64 	%rd2, %rd5;
	cvta.to.global.u64 	%rd3, %rd7;
	cvta.to.global.u64 	%rd9, %rd8;
	cvta.to.global.u64 	%rd10, %rd6;
	mov.u32 	%r1, %tid.x;
	shl.b32 	%r47, %r1, 1;
	mul.wide.u32 	%rd11, %r47, 4;
	add.s64 	%rd12, %rd10, %rd11;
	ld.global.u32 	%r48, [%rd12];
	mul.hi.u32 	%r49, %r48, -858993459;
	shr.u32 	%r50, %r49, 4;
	mul.lo.s32 	%r51, %r50, 20;
	sub.s32 	%r52, %r48, %r51;
	ld.global.u32 	%r53, [%rd12+4];
	mul.hi.u32 	%r54, %r53, -858993459;
	shr.u32 	%r55, %r54, 4;
	mul.lo.s32 	%r56, %r55, 20;
	sub.s32 	%r2, %r53, %r56;
	mul.lo.s32 	%r3, %r52, %r46;
	mul.wide.u32 	%rd13, %r2, 8;
	add.s64 	%rd14, %rd9, %rd13;
	ld.global.f64 	%fd1, [%rd14];
	mul.wide.u32 	%rd15, %r52, 8;
	add.s64 	%rd16, %rd3, %rd15;
	ld.global.f64 	%fd4, [%rd16];
	setp.leu.f64 	%p1, %fd1, %fd4;
	@%p1 bra 	$L__BB2_2;
	cvt.u64.u32 	%rd19, %r3;
	add.s64 	%rd20, %rd1, %rd19;
	ld.global.u32 	%r72, [%rd20];
	ld.global.u32 	%r71, [%rd20+4];
	ld.global.u32 	%r70, [%rd20+8];
	ld.global.u32 	%r69, [%rd20+12];
	ld.global.u32 	%r68, [%rd20+16];
	ld.global.u32 	%r67, [%rd20+20];
	ld.global.u32 	%r66, [%rd20+24];
	ld.global.u32 	%r65, [%rd20+28];
	ld.global.u32 	%r64, [%rd20+32];
	ld.global.u32 	%r63, [%rd20+36];
	ld.global.u32 	%r62, [%rd20+40];
	ld.global.u32 	%r61, [%rd20+44];
	ld.global.u32 	%r60, [%rd20+48];
	ld.global.u32 	%r59, [%rd20+52];
	bra.uni 	$L__BB2_3;
$L__BB2_2:
	mul.lo.s32 	%r57, %r2, %r46;
	cvt.u64.u32 	%rd17, %r57;
	add.s64 	%rd18, %rd2, %rd17;
	ld.global.u32 	%r72, [%rd18];
	ld.global.u32 	%r71, [%rd18+4];
	ld.global.u32 	%r70, [%rd18+8];
	ld.global.u32 	%r69, [%rd18+12];
	ld.global.u32 	%r68, [%rd18+16];
	ld.global.u32 	%r67, [%rd18+20];
	ld.global.u32 	%r66, [%rd18+24];
	ld.global.u32 	%r65, [%rd18+28];
	ld.global.u32 	%r64, [%rd18+32];
	ld.global.u32 	%r63, [%rd18+36];
	ld.global.u32 	%r62, [%rd18+40];
	ld.global.u32 	%r61, [%rd18+44];
	ld.global.u32 	%r60, [%rd18+48];
	ld.global.u32 	%r59, [%rd18+52];
	mov.f64 	%fd4, %fd1;
$L__BB2_3:
	bar.sync 	0;
	mul.lo.s32 	%r58, %r46, %r1;
	cvt.u64.u32 	%rd21, %r58;
	add.s64 	%rd22, %rd1, %rd21;
	st.global.u32 	[%rd22], %r72;
	st.global.u32 	[%rd22+4], %r71;
	st.global.u32 	[%rd22+8], %r70;
	st.global.u32 	[%rd22+12], %r69;
	st.global.u32 	[%rd22+16], %r68;
	st.global.u32 	[%rd22+20], %r67;
	st.global.u32 	[%rd22+24], %r66;
	st.global.u32 	[%rd22+28], %r65;
	st.global.u32 	[%rd22+32], %r64;
	st.global.u32 	[%rd22+36], %r63;
	st.global.u32 	[%rd22+40], %r62;
	st.global.u32 	[%rd22+44], %r61;
	st.global.u32 	[%rd22+48], %r60;
	st.global.u32 	[%rd22+52], %r59;
	mul.wide.u32 	%rd23, %r1, 8;
	add.s64 	%rd24, %rd3, %rd23;
	st.global.f64 	[%rd24], %fd4;
	ret;

}
	// .globl	_Z9print_disPdj
.visible .entry _Z9print_disPdj(
	.param .u64 .ptr .align 1 _Z9print_disPdj_param_0,
	.param .u32 _Z9print_disPdj_param_1
)
{
	.local .align 8 .b8 	__local_depot3[8];
	.reg .b64 	%SP;
	.reg .b64 	%SPL;
	.reg .pred 	%p<2>;
	.reg .b32 	%r<73>;
	.reg .b64 	%rd<14>;
	.reg .b64 	%fd<29>;

	mov.u64 	%SPL, __local_depot3;
	cvta.local.u64 	%SP, %SPL;
	ld.param.u32 	%r71, [_Z9print_disPdj_param_1];
	shl.b32 	%r1, %r71, 1;
	mov.b32 	%r70, 0;
	add.u64 	%rd5, %SP, 0;
	mov.u64 	%rd7, $str;
	mov.u64 	%rd9, $str$1;
	mov.u32 	%r72, %r70;
$L__BB3_1:
	ld.param.u64 	%rd13, [_Z9print_disPdj_param_0];
	cvt.u64.u32 	%rd2, %r70;
	cvta.to.global.u64 	%rd3, %rd13;
	add.s64 	%rd4, %rd3, %rd2;
	ld.global.f64 	%fd1, [%rd4];
	cvta.to.local.u64 	%rd6, %rd5;
	st.local.f64 	[%rd6], %fd1;
	cvta.global.u64 	%rd8, %rd7;
	{ // callseq 0, 0
	.param .b64 param0;
	st.param.b64 	[param0], %rd8;
	.param .b64 param1;
	st.param.b64 	[param1], %rd5;
	.param .b32 retval0;
	call.uni (retval0), 
	vprintf, 
	(
	param0, 
	param1
	);
	ld.param.b32 	%r10, [retval0];
	} // callseq 0
	ld.global.f64 	%fd2, [%rd4+8];
	st.local.f64 	[%rd6], %fd2;
	{ // callseq 1, 0
	.param .b64 param0;
	st.param.b64 	[param0], %rd8;
	.param .b64 param1;
	st.param.b64 	[param1], %rd5;
	.param .b32 retval0;
	call.uni (retval0), 
	vprintf, 
	(
	param0, 
	param1
	);
	ld.param.b32 	%r12, [retval0];
	} // callseq 1
	ld.global.f64 	%fd3, [%rd4+16];
	st.local.f64 	[%rd6], %fd3;
	{ // callseq 2, 0
	.param .b64 param0;
	st.param.b64 	[param0], %rd8;
	.param .b64 param1;
	st.param.b64 	[param1], %rd5;
	.param .b32 retval0;
	call.uni (retval0), 
	vprintf, 
	(
	param0, 
	param1
	);
	ld.param.b32 	%r14, [retval0];
	} // callseq 2
	ld.global.f64 	%fd4, [%rd4+24];
	st.local.f64 	[%rd6], %fd4;
	{ // callseq 3, 0
	.param .b64 param0;
	st.param.b64 	[param0], %rd8;
	.param .b64 param1;
	st.param.b64 	[param1], %rd5;
	.param .b32 retval0;
	call.uni (retval0), 
	vprintf, 
	(
	param0, 
	param1
	);
	ld.param.b32 	%r16, [retval0];
	} // callseq 3
	ld.global.f64 	%fd5, [%rd4+32];
	st.local.f64 	[%rd6], %fd5;
	{ // callseq 4, 0
	.param .b64 param0;
	st.param.b64 	[param0], %rd8;
	.param .b64 param1;
	st.param.b64 	[param1], %rd5;
	.param .b32 retval0;
	call.uni (retval0), 
	vprintf, 
	(
	param0, 
	param1
	);
	ld.param.b32 	%r18, [retval0];
	} // callseq 4
	ld.global.f64 	%fd6, [%rd4+40];
	st.local.f64 	[%rd6], %fd6;
	{ // callseq 5, 0
	.param .b64 param0;
	st.param.b64 	[param0], %rd8;
	.param .b64 param1;
	st.param.b64 	[param1], %rd5;
	.param .b32 retval0;
	call.uni (retval0), 
	vprintf, 
	(
	param0, 
	param1
	);
	ld.param.b32 	%r20, [retval0];
	} // callseq 5
	ld.global.f64 	%fd7, [%rd4+48];
	st.local.f64 	[%rd6], %fd7;
	{ // callseq 6, 0
	.param .b64 param0;
	st.param.b64 	[param0], %rd8;
	.param .b64 param1;
	st.param.b64 	[param1], %rd5;
	.param .b32 retval0;
	call.uni (retval0), 
	vprintf, 
	(
	param0, 
	param1
	);
	ld.param.b32 	%r22, [retval0];
	} // callseq 6
	ld.global.f64 	%fd8, [%rd4+56];
	st.local.f64 	[%rd6], %fd8;
	{ // callseq 7, 0
	.param .b64 param0;
	st.param.b64 	[param0], %rd8;
	.param .b64 param1;
	st.param.b64 	[param1], %rd5;
	.param .b32 retval0;
	call.uni (retval0), 
	vprintf, 
	(
	param0, 
	param1
	);
	ld.param.b32 	%r24, [retval0];
	} // callseq 7
	ld.global.f64 	%fd9, [%rd4+64];
	st.local.f64 	[%rd6], %fd9;
	{ // callseq 8, 0
	.param .b64 param0;
	st.param.b64 	[param0], %rd8;
	.param .b64 param1;
	st.param.b64 	[param1], %rd5;
	.param .b32 retval0;
	call.uni (retval0), 
	vprintf, 
	(
	param0, 
	param1
	);
	ld.param.b32 	%r26, [retval0];
	} // callseq 8
	ld.global.f64 	%fd10, [%rd4+72];
	st.local.f64 	[%rd6], %fd10;
	{ // callseq 9, 0
	.param .b64 param0;
	st.param.b64 	[param0], %rd8;
	.param .b64 param1;
	st.param.b64 	[param1], %rd5;
	.param .b32 retval0;
	call.uni (retval0), 
	vprintf, 
	(
	param0, 
	param1
	);
	ld.param.b32 	%r28, [retval0];
	} // callseq 9
	ld.global.f64 	%fd11, [%rd4+80];
	st.local.f64 	[%rd6], %fd11;
	{ // callseq 10, 0
	.param .b64 param0;
	st.param.b64 	[param0], %rd8;
	.param .b64 param1;
	st.param.b64 	[param1], %rd5;
	.param .b32 retval0;
	call.uni (retval0), 
	vprintf, 
	(
	param0, 
	param1
	);
	ld.param.b32 	%r30, [retval0];
	} // callseq 10
	ld.global.f64 	%fd12, [%rd4+88];
	st.local.f64 	[%rd6], %fd12;
	{ // callseq 11, 0
	.param .b64 param0;
	st.param.b64 	[param0], %rd8;
	.param .b64 param1;
	st.param.b64 	[param1], %rd5;
	.param .b32 retval0;
	call.uni (retval0), 
	vprintf, 
	(
	param0, 
	param1
	);
	ld.param.b32 	%r32, [retval0];
	} // callseq 11
	ld.global.f64 	%fd13, [%rd4+96];
	st.local.f64 	[%rd6], %fd13;
	{ // callseq 12, 0
	.param .b64 param0;
	st.param.b64 	[param0], %rd8;
	.param .b64 param1;
	st.param.b64 	[param1], %rd5;
	.param .b32 retval0;
	call.uni (retval0), 
	vprintf, 
	(
	param0, 
	param1
	);
	ld.param.b32 	%r34, [retval0];
	} // callseq 12
	ld.global.f64 	%fd14, [%rd4+104];
	st.local.f64 	[%rd6], %fd14;
	{ // callseq 13, 0
	.param .b64 param0;
	st.param.b64 	[param0], %rd8;
	.param .b64 param1;
	st.param.b64 	[param1], %rd5;
	.param .b32 retval0;
	call.uni (retval0), 
	vprintf, 
	(
	param0, 
	param1
	);
	ld.param.b32 	%r36, [retval0];
	} // callseq 13
	cvta.global.u64 	%rd10, %rd9;
	{ // callseq 14, 0
	.param .b64 param0;
	st.param.b64 	[param0], %rd10;
	.param .b64 param1;
	st.param.b64 	[param1], 0;
	.param .b32 retval0;
	call.uni (retval0), 
	vprintf, 
	(
	param0, 
	param1
	);
	ld.param.b32 	%r38, [retval0];
	} // callseq 14
	cvt.u64.u32 	%rd11, %r71;
	add.s64 	%rd12, %rd3, %rd11;
	ld.global.f64 	%fd15, [%rd12];
	st.local.f64 	[%rd6], %fd15;
	{ // callseq 15, 0
	.param .b64 param0;
	st.param.b64 	[param0], %rd8;
	.param .b64 param1;
	st.param.b64 	[param1], %rd5;
	.param .b32 retval0;
	call.uni (retval0), 
	vprintf, 
	(
	param0, 
	param1
	);
	ld.param.b32 	%r40, [retval0];
	} // callseq 15
	ld.global.f64 	%fd16, [%rd12+8];
	st.local.f64 	[%rd6], %fd16;
	{ // callseq 16, 0
	.param .b64 param0;
	st.param.b64 	[param0], %rd8;
	.param .b64 param1;
	st.param.b64 	[param1], %rd5;
	.param .b32 retval0;
	call.uni (retval0), 
	vprintf, 
	(
	param0, 
	param1
	);
	ld.param.b32 	%r42, [retval0];
	} // callseq 16
	ld.global.f64 	%fd17, [%rd12+16];
	st.local.f64 	[%rd6], %fd17;
	{ // callseq 17, 0
	.param .b64 param0;
	st.param.b64 	[param0], %rd8;
	.param .b64 param1;
	st.param.b64 	[param1], %rd5;
	.param .b32 retval0;
	call.uni (retval0), 
	vprintf, 
	(
	param0, 
	param1
	);
	ld.param.b32 	%r44, [retval0];
	} // callseq 17
	ld.global.f64 	%fd18, [%rd12+24];
	st.local.f64 	[%rd6], %fd18;
	{ // callseq 18, 0
	.param .b64 param0;
	st.param.b64 	[param0], %rd8;
	.param .b64 param1;
	st.param.b64 	[param1], %rd5;
	.param .b32 retval0;
	call.uni (retval0), 
	vprintf, 
	(
	param0, 
	param1
	);
	ld.param.b32 	%r46, [retval0];
	} // callseq 18
	ld.global.f64 	%fd19, [%rd12+32];
	st.local.f64 	[%rd6], %fd19;
	{ // callseq 19, 0
	.param .b64 param0;
	st.param.b64 	[param0], %rd8;
	.param .b64 param1;
	st.param.b64 	[param1], %rd5;
	.param .b32 retval0;
	call.uni (retval0), 
	vprintf, 
	(
	param0, 
	param1
	);
	ld.param.b32 	%r48, [retval0];
	} // callseq 19
	ld.global.f64 	%fd20, [%rd12+40];
	st.local.f64 	[%rd6], %fd20;
	{ // callseq 20, 0
	.param .b64 param0;
	st.param.b64 	[param0], %rd8;
	.param .b64 param1;
	st.param.b64 	[param1], %rd5;
	.param .b32 retval0;
	call.uni (retval0), 
	vprintf, 
	(
	param0, 
	param1
	);
	ld.param.b32 	%r50, [retval0];
	} // callseq 20
	ld.global.f64 	%fd21, [%rd12+48];
	st.local.f64 	[%rd6], %fd21;
	{ // callseq 21, 0
	.param .b64 param0;
	st.param.b64 	[param0], %rd8;
	.param .b64 param1;
	st.param.b64 	[param1], %rd5;
	.param .b32 retval0;
	call.uni (retval0), 
	vprintf, 
	(
	param0, 
	param1
	);
	ld.param.b32 	%r52, [retval0];
	} // callseq 21
	ld.global.f64 	%fd22, [%rd12+56];
	st.local.f64 	[%rd6], %fd22;
	{ // callseq 22, 0
	.param .b64 param0;
	st.param.b64 	[param0], %rd8;
	.param .b64 param1;
	st.param.b64 	[param1], %rd5;
	.param .b32 retval0;
	call.uni (retval0), 
	vprintf, 
	(
	param0, 
	param1
	);
	ld.param.b32 	%r54, [retval0];
	} // callseq 22
	ld.global.f64 	%fd23, [%rd12+64];
	st.local.f64 	[%rd6], %fd23;
	{ // callseq 23, 0
	.param .b64 param0;
	st.param.b64 	[param0], %rd8;
	.param .b64 param1;
	st.param.b64 	[param1], %rd5;
	.param .b32 retval0;
	call.uni (retval0), 
	vprintf, 
	(
	param0, 
	param1
	);
	ld.param.b32 	%r56, [retval0];
	} // callseq 23
	ld.global.f64 	%fd24, [%rd12+72];
	st.local.f64 	[%rd6], %fd24;
	{ // callseq 24, 0
	.param .b64 param0;
	st.param.b64 	[param0], %rd8;
	.param .b64 param1;
	st.param.b64 	[param1], %rd5;
	.param .b32 retval0;
	call.uni (retval0), 
	vprintf, 
	(
	param0, 
	param1
	);
	ld.param.b32 	%r58, [retval0];
	} // callseq 24
	ld.global.f64 	%fd25, [%rd12+80];
	st.local.f64 	[%rd6], %fd25;
	{ // callseq 25, 0
	.param .b64 param0;
	st.param.b64 	[param0], %rd8;
	.param .b64 param1;
	st.param.b64 	[param1], %rd5;
	.param .b32 retval0;
	call.uni (retval0), 
	vprintf, 
	(
	param0, 
	param1
	);
	ld.param.b32 	%r60, [retval0];
	} // callseq 25
	ld.global.f64 	%fd26, [%rd12+88];
	st.local.f64 	[%rd6], %fd26;
	{ // callseq 26, 0
	.param .b64 param0;
	st.param.b64 	[param0], %rd8;
	.param .b64 param1;
	st.param.b64 	[param1], %rd5;
	.param .b32 retval0;
	call.uni (retval0), 
	vprintf, 
	(
	param0, 
	param1
	);
	ld.param.b32 	%r62, [retval0];
	} // callseq 26
	ld.global.f64 	%fd27, [%rd12+96];
	st.local.f64 	[%rd6], %fd27;
	{ // callseq 27, 0
	.param .b64 param0;
	st.param.b64 	[param0], %rd8;
	.param .b64 param1;
	st.param.b64 	[param1], %rd5;
	.param .b32 retval0;
	call.uni (retval0), 
	vprintf, 
	(
	param0, 
	param1
	);
	ld.param.b32 	%r64, [retval0];
	} // callseq 27
	ld.global.f64 	%fd28, [%rd12+104];
	st.local.f64 	[%rd6], %fd28;
	{ // callseq 28, 0
	.param .b64 param0;
	st.param.b64 	[param0], %rd8;
	.param .b64 param1;
	st.param.b64 	[param1], %rd5;
	.param .b32 retval0;
	call.uni (retval0), 
	vprintf, 
	(
	param0, 
	param1
	);
	ld.param.b32 	%r66, [retval0];
	} // callseq 28
	{ // callseq 29, 0
	.param .b64 param0;
	st.param.b64 	[param0], %rd10;
	.param .b64 param1;
	st.param.b64 	[param1], 0;
	.param .b32 retval0;
	call.uni (retval0), 
	vprintf, 
	(
	param0, 
	param1
	);
	ld.param.b32 	%r68, [retval0];
	} // callseq 29
	add.s32 	%r72, %r72, 2;
	add.s32 	%r71, %r71, %r1;
	add.s32 	%r70, %r70, %r1;
	setp.ne.s32 	%p1, %r72, 14;
	@%p1 bra 	$L__BB3_1;
	ret;

}


// ===== COMPILED SASS (sm_100) =====

	.target	sm_100

	.elftype	@"ET_EXEC"


//--------------------- .note.nv.tkinfo           --------------------------
	.section	.note.nv.tkinfo,"",@"SHT_NOTE"
	.sectionflags	@"SHF_NOTE_NV_TKINFO"
	.tkinfo
        /*0018*/ 	.word	0x00000002
        /*0030*/ 	.string	""
        /*0030*/ 	.string	"ptxas"
        /*0030*/ 	.string	"Cuda compilation tools, release 13.0, V13.0.88"
        /*0030*/ 	.string	"Build cuda_13.0.r13.0/compiler.36424714_0"
        /*0030*/ 	.string	"-arch sm_100 -m 64 "



//--------------------- .note.nv.cuinfo           --------------------------
	.section	.note.nv.cuinfo,"",@"SHT_NOTE"
	.sectionflags	@"SHF_NOTE_NV_CUINFO"
        /*0018*/ 	.short	0x0002
        /*001a*/ 	.short	0x0064
        /*001c*/ 	.short	0x0082
	.zero		2


//--------------------- .nv.info                  --------------------------
	.section	.nv.info,"",@"SHT_CUDA_INFO"
	.align	4


	//----- nvinfo : EIATTR_REGCOUNT
	.align		4
        /*0000*/ 	.byte	0x04, 0x2f
        /*0002*/ 	.short	(.L_12 - .L_11)
	.align		4
.L_11:
        /*0004*/ 	.word	index@(_Z11get_fitnessPjPdS0_jj)
        /*0008*/ 	.word	0x00000020


	//----- nvinfo : EIATTR_FRAME_SIZE
	.align		4
.L_12:
        /*000c*/ 	.byte	0x04, 0x11
        /*000e*/ 	.short	(.L_14 - .L_13)
	.align		4
.L_13:
        /*0010*/ 	.word	index@(_Z11get_fitnessPjPdS0_jj)
        /*0014*/ 	.word	0x00000000


	//----- nvinfo : EIATTR_REGCOUNT
	.align		4
.L_14:
        /*0018*/ 	.byte	0x04, 0x2f
        /*001a*/ 	.short	(.L_16 - .L_15)
	.align		4
.L_15:
        /*001c*/ 	.word	index@(_Z14get_offspringsPjS_PdS_PfS_S1_S0_jj)
        /*0020*/ 	.word	0x00000020


	//----- nvinfo : EIATTR_FRAME_SIZE
	.align		4
.L_16:
        /*0024*/ 	.byte	0x04, 0x11
        /*0026*/ 	.short	(.L_18 - .L_17)
	.align		4
.L_17:
        /*0028*/ 	.word	index@(_Z14get_offspringsPjS_PdS_PfS_S1_S0_jj)
        /*002c*/ 	.word	0x00000000


	//----- nvinfo : EIATTR_REGCOUNT
	.align		4
.L_18:
        /*0030*/ 	.byte	0x04, 0x2f
        /*0032*/ 	.short	(.L_20 - .L_19)
	.align		4
.L_19:
        /*0034*/ 	.word	index@(_Z6selectPjS_S_PfPdS1_j)
        /*0038*/ 	.word	0x00000020


	//----- nvinfo : EIATTR_FRAME_SIZE
	.align		4
.L_20:
        /*003c*/ 	.byte	0x04, 0x11
        /*003e*/ 	.short	(.L_22 - .L_21)
	.align		4
.L_21:
        /*0040*/ 	.word	index@(_Z6selectPjS_S_PfPdS1_j)
        /*0044*/ 	.word	0x00000000


	//----- nvinfo : EIATTR_REGCOUNT
	.align		4
.L_22:
        /*0048*/ 	.byte	0x04, 0x2f
        /*004a*/ 	.short	(.L_24 - .L_23)
	.align		4
.L_23:
        /*004c*/ 	.word	index@(_Z9print_disPdj)
        /*0050*/ 	.word	0x0000001d


	//----- nvinfo : EIATTR_FRAME_SIZE
	.align		4
.L_24:
        /*0054*/ 	.byte	0x04, 0x11
        /*0056*/ 	.short	(.L_26 - .L_25)
	.align		4
.L_25:
        /*0058*/ 	.word	index@(_Z9print_disPdj)
        /*005c*/ 	.word	0x00000008


	//----- nvinfo : EIATTR_MIN_STACK_SIZE
	.align		4
.L_26:
        /*0060*/ 	.byte	0x04, 0x12
        /*0062*/ 	.short	(.L_28 - .L_27)
	.align		4
.L_27:
        /*0064*/ 	.word	index@(_Z9print_disPdj)
        /*0068*/ 	.word	0x00000008


	//----- nvinfo : EIATTR_MIN_STACK_SIZE
	.align		4
.L_28:
        /*006c*/ 	.byte	0x04, 0x12
        /*006e*/ 	.short	(.L_30 - .L_29)
	.align		4
.L_29:
        /*0070*/ 	.word	index@(_Z6selectPjS_S_PfPdS1_j)
        /*0074*/ 	.word	0x00000000


	//----- nvinfo : EIATTR_MIN_STACK_SIZE
	.align		4
.L_30:
        /*0078*/ 	.byte	0x04, 0x12
        /*007a*/ 	.short	(.L_32 - .L_31)
	.align		4
.L_31:
        /*007c*/ 	.word	index@(_Z14get_offspringsPjS_PdS_PfS_S1_S0_jj)
        /*0080*/ 	.word	0x00000000


	//----- nvinfo : EIATTR_MIN_STACK_SIZE
	.align		4
.L_32:
        /*0084*/ 	.byte	0x04, 0x12
        /*0086*/ 	.short	(.L_34 - .L_33)
	.align		4
.L_33:
        /*0088*/ 	.word	index@(_Z11get_fitnessPjPdS0_jj)
        /*008c*/ 	.word	0x00000000
.L_34:


//--------------------- .nv.compat                --------------------------
	.section	.nv.compat,"",@"SHT_CUDA_COMPAT_INFO"
	.align	4
        /*0000*/ 	.byte	0x02, 0x09, 0x00, 0x00, 0x02, 0x02, 0x01, 0x00, 0x02, 0x05, 0x05, 0x00, 0x03, 0x07, 0x01, 0x01
        /*0010*/ 	.byte	0x02, 0x03, 0x00, 0x00, 0x02, 0x06, 0x01, 0x00, 0x04, 0x0b, 0x08, 0x00, 0x01, 0x00, 0x00, 0x00
        /*0020*/ 	.byte	0x00, 0x00, 0x00, 0x00


//--------------------- .nv.info._Z9print_disPdj  --------------------------
	.section	.nv.info._Z9print_disPdj,"",@"SHT_CUDA_INFO"
	.sectionflags	@""
	.align	4


	//----- nvinfo : EIATTR_CUDA_API_VERSION
	.align		4
        /*0000*/ 	.byte	0x04, 0x37
        /*0002*/ 	.short	(.L_36 - .L_35)
.L_35:
        /*0004*/ 	.word	0x00000082


	//----- nvinfo : EIATTR_KPARAM_INFO
	.align		4
.L_36:
        /*0008*/ 	.byte	0x04, 0x17
        /*000a*/ 	.short	(.L_38 - .L_37)
.L_37:
        /*000c*/ 	.word	0x00000000
        /*0010*/ 	.short	0x0001
        /*0012*/ 	.short	0x0008
        /*0014*/ 	.byte	0x00, 0xf0, 0x11, 0x00


	//----- nvinfo : EIATTR_KPARAM_INFO
	.align		4
.L_38:
        /*0018*/ 	.byte	0x04, 0x17
        /*001a*/ 	.short	(.L_40 - .L_39)
.L_39:
        /*001c*/ 	.word	0x00000000
        /*0020*/ 	.short	0x0000
        /*0022*/ 	.short	0x0000
        /*0024*/ 	.byte	0x00, 0xf5, 0x21, 0x00


	//----- nvinfo : EIATTR_SPARSE_MMA_MASK
	.align		4
.L_40:
        /*0028*/ 	.byte	0x03, 0x50
        /*002a*/ 	.short	0x0000


	//----- nvinfo : EIATTR_MAXREG_COUNT
	.align		4
        /*002c*/ 	.byte	0x03, 0x1b
        /*002e*/ 	.short	0x00ff


	//----- nvinfo : EIATTR_EXTERNS
	.align		4
        /*0030*/ 	.byte	0x04, 0x0f
        /*0032*/ 	.short	(.L_42 - .L_41)


	//   ....[0]....
	.align		4
.L_41:
        /*0034*/ 	.word	index@(vprintf)


	//----- nvinfo : EIATTR_MERCURY_ISA_VERSION
	.align		4
.L_42:
        /*0038*/ 	.byte	0x03, 0x5f
        /*003a*/ 	.short	0x0101


	//----- nvinfo : EIATTR_VRC_CTA_INIT_COUNT
	.align		4
        /*003c*/ 	.byte	0x02, 0x4a
	.zero		1
	.zero		1


	//----- nvinfo : EIATTR_SYSCALL_OFFSETS
	.align		4
        /*0040*/ 	.byte	0x04, 0x46
        /*0042*/ 	.short	(.L_44 - .L_43)


	//   ....[0]....
.L_43:
        /*0044*/ 	.word	0x000001c0


	//   ....[1]....
        /*0048*/ 	.word	0x00000260


	//   ....[2]....
        /*004c*/ 	.word	0x00000300


	//   ....[3]....
        /*0050*/ 	.word	0x000003a0


	//   ....[4]....
        /*0054*/ 	.word	0x00000440


	//   ....[5]....
        /*0058*/ 	.word	0x000004e0


	//   ....[6]....
        /*005c*/ 	.word	0x00000580


	//   ....[7]....
        /*0060*/ 	.word	0x00000620


	//   ....[8]....
        /*0064*/ 	.word	0x000006c0


	//   ....[9]....
        /*0068*/ 	.word	0x00000760


	//   ....[10]....
        /*006c*/ 	.word	0x00000800


	//   ....[11]....
        /*0070*/ 	.word	0x000008a0


	//   ....[12]....
        /*0074*/ 	.word	0x00000940


	//   ....[13]....
        /*0078*/ 	.word	0x000009e0


	//   ....[14]....
        /*007c*/ 	.word	0x00000a50


	//   ....[15]....
        /*0080*/ 	.word	0x00000b10


	//   ....[16]....
        /*0084*/ 	.word	0x00000bb0


	//   ....[17]....
        /*0088*/ 	.word	0x00000c50


	//   ....[18]....
        /*008c*/ 	.word	0x00000cf0


	//   ....[19]....
        /*0090*/ 	.word	0x00000d90


	//   ....[20]....
        /*0094*/ 	.word	0x00000e30


	//   ....[21]....
        /*0098*/ 	.word	0x00000ed0


	//   ....[22]....
        /*009c*/ 	.word	0x00000f70


	//   ....[23]....
        /*00a0*/ 	.word	0x00001010


	//   ....[24]....
        /*00a4*/ 	.word	0x000010b0


	//   ....[25]....
        /*00a8*/ 	.word	0x00001150


	//   ....[26]....
        /*00ac*/ 	.word	0x000011f0


	//   ....[27]....
        /*00b0*/ 	.word	0x00001290


	//   ....[28]....
        /*00b4*/ 	.word	0x00001330


	//   ....[29]....
        /*00b8*/ 	.word	0x000013a0


	//----- nvinfo : EIATTR_EXIT_INSTR_OFFSETS
	.align		4
.L_44:
        /*00bc*/ 	.byte	0x04, 0x1c
        /*00be*/ 	.short	(.L_46 - .L_45)


	//   ....[0]....
.L_45:
        /*00c0*/ 	.word	0x00001400


	//----- nvinfo : EIATTR_CRS_STACK_SIZE
	.align		4
.L_46:
        /*00c4*/ 	.byte	0x04, 0x1e
        /*00c6*/ 	.short	(.L_48 - .L_47)
.L_47:
        /*00c8*/ 	.word	0x00000000


	//----- nvinfo : EIATTR_CBANK_PARAM_SIZE
	.align		4
.L_48:
        /*00cc*/ 	.byte	0x03, 0x19
        /*00ce*/ 	.short	0x000c


	//----- nvinfo : EIATTR_PARAM_CBANK
	.align		4
        /*00d0*/ 	.byte	0x04, 0x0a
        /*00d2*/ 	.short	(.L_50 - .L_49)
	.align		4
.L_49:
        /*00d4*/ 	.word	index@(.nv.constant0._Z9print_disPdj)
        /*00d8*/ 	.short	0x0380
        /*00da*/ 	.short	0x000c


	//----- nvinfo : EIATTR_SW_WAR
	.align		4
.L_50:
        /*00dc*/ 	.byte	0x04, 0x36
        /*00de*/ 	.short	(.L_52 - .L_51)
.L_51:
        /*00e0*/ 	.word	0x00000008
.L_52:


//--------------------- .nv.info._Z6selectPjS_S_PfPdS1_j --------------------------
	.section	.nv.info._Z6selectPjS_S_PfPdS1_j,"",@"SHT_CUDA_INFO"
	.sectionflags	@""
	.align	4


	//----- nvinfo : EIATTR_CUDA_API_VERSION
	.align		4
        /*0000*/ 	.byte	0x04, 0x37
        /*0002*/ 	.short	(.L_54 - .L_53)
.L_53:
        /*0004*/ 	.word	0x00000082


	//----- nvinfo : EIATTR_KPARAM_INFO
	.align		4
.L_54:
        /*0008*/ 	.byte	0x04, 0x17
        /*000a*/ 	.short	(.L_56 - .L_55)
.L_55:
        /*000c*/ 	.word	0x00000000
        /*0010*/ 	.short	0x0006
        /*0012*/ 	.short	0x0030
        /*0014*/ 	.byte	0x00, 0xf0, 0x11, 0x00


	//----- nvinfo : EIATTR_KPARAM_INFO
	.align		4
.L_56:
        /*0018*/ 	.byte	0x04, 0x17
        /*001a*/ 	.short	(.L_58 - .L_57)
.L_57:
        /*001c*/ 	.word	0x00000000
        /*0020*/ 	.short	0x0005
        /*0022*/ 	.short	0x0028
        /*0024*/ 	.byte	0x00, 0xf5, 0x21, 0x00


	//----- nvinfo : EIATTR_KPARAM_INFO
	.align		4
.L_58:
        /*0028*/ 	.byte	0x04, 0x17
        /*002a*/ 	.short	(.L_60 - .L_59)
.L_59:
        /*002c*/ 	.word	0x00000000
        /*0030*/ 	.short	0x0004
        /*0032*/ 	.short	0x0020
        /*0034*/ 	.byte	0x00, 0xf5, 0x21, 0x00


	//----- nvinfo : EIATTR_KPARAM_INFO
	.align		4
.L_60:
        /*0038*/ 	.byte	0x04, 0x17
        /*003a*/ 	.short	(.L_62 - .L_61)
.L_61:
        /*003c*/ 	.word	0x00000000
        /*0040*/ 	.short	0x0003
        /*0042*/ 	.short	0x0018
        /*0044*/ 	.byte	0x00, 0xf5, 0x21, 0x00


	//----- nvinfo : EIATTR_KPARAM_INFO
	.align		4
.L_62:
        /*0048*/ 	.byte	0x04, 0x17
        /*004a*/ 	.short	(.L_64 - .L_63)
.L_63:
        /*004c*/ 	.word	0x00000000
        /*0050*/ 	.short	0x0002
        /*0052*/ 	.short	0x0010
        /*0054*/ 	.byte	0x00, 0xf5, 0x21, 0x00


	//----- nvinfo : EIATTR_KPARAM_INFO
	.align		4
.L_64:
        /*0058*/ 	.byte	0x04, 0x17
        /*005a*/ 	.short	(.L_66 - .L_65)
.L_65:
        /*005c*/ 	.word	0x00000000
        /*0060*/ 	.short	0x0001
        /*0062*/ 	.short	0x0008
        /*0064*/ 	.byte	0x00, 0xf5, 0x21, 0x00


	//----- nvinfo : EIATTR_KPARAM_INFO
	.align		4
.L_66:
        /*0068*/ 	.byte	0x04, 0x17
        /*006a*/ 	.short	(.L_68 - .L_67)
.L_67:
        /*006c*/ 	.word	0x00000000
        /*0070*/ 	.short	0x0000
        /*0072*/ 	.short	0x0000
        /*0074*/ 	.byte	0x00, 0xf5, 0x21, 0x00


	//----- nvinfo : EIATTR_SPARSE_MMA_MASK
	.align		4
.L_68:
        /*0078*/ 	.byte	0x03, 0x50
        /*007a*/ 	.short	0x0000


	//----- nvinfo : EIATTR_MAXREG_COUNT
	.align		4
        /*007c*/ 	.byte	0x03, 0x1b
        /*007e*/ 	.short	0x00ff


	//----- nvinfo : EIATTR_NUM_BARRIERS
	.align		4
        /*0080*/ 	.byte	0x02, 0x4c
        /*0082*/ 	.byte	0x01
	.zero		1


	//----- nvinfo : EIATTR_MERCURY_ISA_VERSION
	.align		4
        /*0084*/ 	.byte	0x03, 0x5f
        /*0086*/ 	.short	0x0101


	//----- nvinfo : EIATTR_VRC_CTA_INIT_COUNT
	.align		4
        /*0088*/ 	.byte	0x02, 0x4a
	.zero		1
	.zero		1


	//----- nvinfo : EIATTR_EXIT_INSTR_OFFSETS
	.align		4
        /*008c*/ 	.byte	0x04, 0x1c
        /*008e*/ 	.short	(.L_70 - .L_69)


	//   ....[0]....
.L_69:
        /*0090*/ 	.word	0x00000510


	//----- nvinfo : EIATTR_CBANK_PARAM_SIZE
	.align		4
.L_70:
        /*0094*/ 	.byte	0x03, 0x19
        /*0096*/ 	.short	0x0034


	//----- nvinfo : EIATTR_PARAM_CBANK
	.align		4
        /*0098*/ 	.byte	0x04, 0x0a
        /*009a*/ 	.short	(.L_72 - .L_71)
	.align		4
.L_71:
        /*009c*/ 	.word	index@(.nv.constant0._Z6selectPjS_S_PfPdS1_j)
        /*00a0*/ 	.short	0x0380
        /*00a2*/ 	.short	0x0034


	//----- nvinfo : EIATTR_SW_WAR
	.align		4
.L_72:
        /*00a4*/ 	.byte	0x04, 0x36
        /*00a6*/ 	.short	(.L_74 - .L_73)
.L_73:
        /*00a8*/ 	.word	0x00000008
.L_74:


//--------------------- .nv.info._Z14get_offspringsPjS_PdS_PfS_S1_S0_jj --------------------------
	.section	.nv.info._Z14get_offspringsPjS_PdS_PfS_S1_S0_jj,"",@"SHT_CUDA_INFO"
	.sectionflags	@""
	.align	4


	//----- nvinfo : EIATTR_CUDA_API_VERSION
	.align		4
        /*0000*/ 	.byte	0x04, 0x37
        /*0002*/ 	.short	(.L_76 - .L_75)
.L_75:
        /*0004*/ 	.word	0x00000082


	//----- nvinfo : EIATTR_KPARAM_INFO
	.align		4
.L_76:
        /*0008*/ 	.byte	0x04, 0x17
        /*000a*/ 	.short	(.L_78 - .L_77)
.L_77:
        /*000c*/ 	.word	0x00000000
        /*0010*/ 	.short	0x0009
        /*0012*/ 	.short	0x0044
        /*0014*/ 	.byte	0x00, 0xf0, 0x11, 0x00


	//----- nvinfo : EIATTR_KPARAM_INFO
	.align		4
.L_78:
        /*0018*/ 	.byte	0x04, 0x17
        /*001a*/ 	.short	(.L_80 - .L_79)
.L_79:
        /*001c*/ 	.word	0x00000000
        /*0020*/ 	.short	0x0008
        /*0022*/ 	.short	0x0040
        /*0024*/ 	.byte	0x00, 0xf0, 0x11, 0x00


	//----- nvinfo : EIATTR_KPARAM_INFO
	.align		4
.L_80:
        /*0028*/ 	.byte	0x04, 0x17
        /*002a*/ 	.short	(.L_82 - .L_81)
.L_81:
        /*002c*/ 	.word	0x00000000
        /*0030*/ 	.short	0x0007
        /*0032*/ 	.short	0x0038
        /*0034*/ 	.byte	0x00, 0xf5, 0x21, 0x00


	//----- nvinfo : EIATTR_KPARAM_INFO
	.align		4
.L_82:
        /*0038*/ 	.byte	0x04, 0x17
        /*003a*/ 	.short	(.L_84 - .L_83)
.L_83:
        /*003c*/ 	.word	0x00000000
        /*0040*/ 	.short	0x0006
        /*0042*/ 	.short	0x0030
        /*0044*/ 	.byte	0x00, 0xf5, 0x21, 0x00


	//----- nvinfo : EIATTR_KPARAM_INFO
	.align		4
.L_84:
        /*0048*/ 	.byte	0x04, 0x17
        /*004a*/ 	.short	(.L_86 - .L_85)
.L_85:
        /*004c*/ 	.word	0x00000000
        /*0050*/ 	.short	0x0005
        /*0052*/ 	.short	0x0028
        /*0054*/ 	.byte	0x00, 0xf5, 0x21, 0x00


	//----- nvinfo : EIATTR_KPARAM_INFO
	.align		4
.L_86:
        /*0058*/ 	.byte	0x04, 0x17
        /*005a*/ 	.short	(.L_88 - .L_87)
.L_87:
        /*005c*/ 	.word	0x00000000
        /*0060*/ 	.short	0x0004
        /*0062*/ 	.short	0x0020
        /*0064*/ 	.byte	0x00, 0xf5, 0x21, 0x00


	//----- nvinfo : EIATTR_KPARAM_INFO
	.align		4
.L_88:
        /*0068*/ 	.byte	0x04, 0x17
        /*006a*/ 	.short	(.L_90 - .L_89)
.L_89:
        /*006c*/ 	.word	0x00000000
        /*0070*/ 	.short	0x0003
        /*0072*/ 	.short	0x0018
        /*0074*/ 	.byte	0x00, 0xf5, 0x21, 0x00


	//----- nvinfo : EIATTR_KPARAM_INFO
	.align		4
.L_90:
        /*0078*/ 	.byte	0x04, 0x17
        /*007a*/ 	.short	(.L_92 - .L_91)
.L_91:
        /*007c*/ 	.word	0x00000000
        /*0080*/ 	.short	0x0002
        /*0082*/ 	.short	0x0010
        /*0084*/ 	.byte	0x00, 0xf5, 0x21, 0x00


	//----- nvinfo : EIATTR_KPARAM_INFO
	.align		4
.L_92:
        /*0088*/ 	.byte	0x04, 0x17
        /*008a*/ 	.short	(.L_94 - .L_93)
.L_93:
        /*008c*/ 	.word	0x00000000
        /*0090*/ 	.short	0x0001
        /*0092*/ 	.short	0x0008
        /*0094*/ 	.byte	0x00, 0xf5, 0x21, 0x00


	//----- nvinfo : EIATTR_KPARAM_INFO
	.align		4
.L_94:
        /*0098*/ 	.byte	0x04, 0x17
        /*009a*/ 	.short	(.L_96 - .L_95)
.L_95:
        /*009c*/ 	.word	0x00000000
        /*00a0*/ 	.short	0x0000
        /*00a2*/ 	.short	0x0000
        /*00a4*/ 	.byte	0x00, 0xf5, 0x21, 0x00


	//----- nvinfo : EIATTR_SPARSE_MMA_MASK
	.align		4
.L_96:
        /*00a8*/ 	.byte	0x03, 0x50
        /*00aa*/ 	.short	0x0000


	//----- nvinfo : EIATTR_MAXREG_COUNT
	.align		4
        /*00ac*/ 	.byte	0x03, 0x1b
        /*00ae*/ 	.short	0x00ff


	//----- nvinfo : EIATTR_MERCURY_ISA_VERSION
	.align		4
        /*00b0*/ 	.byte	0x03, 0x5f
        /*00b2*/ 	.short	0x0101


	//----- nvinfo : EIATTR_VRC_CTA_INIT_COUNT
	.align		4
        /*00b4*/ 	.byte	0x02, 0x4a
	.zero		1
	.zero		1


	//----- nvinfo : EIATTR_EXIT_INSTR_OFFSETS
	.align		4
        /*00b8*/ 	.byte	0x04, 0x1c
        /*00ba*/ 	.short	(.L_98 - .L_97)


	//   ....[0]....
.L_97:
        /*00bc*/ 	.word	0x000010c0


	//----- nvinfo : EIATTR_CRS_STACK_SIZE
	.align		4
.L_98:
        /*00c0*/ 	.byte	0x04, 0x1e
        /*00c2*/ 	.short	(.L_100 - .L_99)
.L_99:
        /*00c4*/ 	.word	0x00000000


	//----- nvinfo : EIATTR_CBANK_PARAM_SIZE
	.align		4
.L_100:
        /*00c8*/ 	.byte	0x03, 0x19
        /*00ca*/ 	.short	0x0048


	//----- nvinfo : EIATTR_PARAM_CBANK
	.align		4
        /*00cc*/ 	.byte	0x04, 0x0a
        /*00ce*/ 	.short	(.L_102 - .L_101)
	.align		4
.L_101:
        /*00d0*/ 	.word	index@(.nv.constant0._Z14get_offspringsPjS_PdS_PfS_S1_S0_jj)
        /*00d4*/ 	.short	0x0380
        /*00d6*/ 	.short	0x0048


	//----- nvinfo : EIATTR_SW_WAR
	.align		4
.L_102:
        /*00d8*/ 	.byte	0x04, 0x36
        /*00da*/ 	.short	(.L_104 - .L_103)
.L_103:
        /*00dc*/ 	.word	0x00000008
.L_104:


//--------------------- .nv.info._Z11get_fitnessPjPdS0_jj --------------------------
	.section	.nv.info._Z11get_fitnessPjPdS0_jj,"",@"SHT_CUDA_INFO"
	.sectionflags	@""
	.align	4


	//----- nvinfo : EIATTR_CUDA_API_VERSION
	.align		4
        /*0000*/ 	.byte	0x04, 0x37
        /*0002*/ 	.short	(.L_106 - .L_105)
.L_105:
        /*0004*/ 	.word	0x00000082


	//----- nvinfo : EIATTR_KPARAM_INFO
	.align		4
.L_106:
        /*0008*/ 	.byte	0x04, 0x17
        /*000a*/ 	.short	(.L_108 - .L_107)
.L_107:
        /*000c*/ 	.word	0x00000000
        /*0010*/ 	.short	0x0004
        /*0012*/ 	.short	0x001c
        /*0014*/ 	.byte	0x00, 0xf0, 0x11, 0x00


	//----- nvinfo : EIATTR_KPARAM_INFO
	.align		4
.L_108:
        /*0018*/ 	.byte	0x04, 0x17
        /*001a*/ 	.short	(.L_110 - .L_109)
.L_109:
        /*001c*/ 	.word	0x00000000
        /*0020*/ 	.short	0x0003
        /*0022*/ 	.short	0x0018
        /*0024*/ 	.byte	0x00, 0xf0, 0x11, 0x00


	//----- nvinfo : EIATTR_KPARAM_INFO
	.align		4
.L_110:
        /*0028*/ 	.byte	0x04, 0x17
        /*002a*/ 	.short	(.L_112 - .L_111)
.L_111:
        /*002c*/ 	.word	0x00000000
        /*0030*/ 	.short	0x0002
        /*0032*/ 	.short	0x0010
        /*0034*/ 	.byte	0x00, 0xf5, 0x21, 0x00


	//----- nvinfo : EIATTR_KPARAM_INFO
	.align		4
.L_112:
        /*0038*/ 	.byte	0x04, 0x17
        /*003a*/ 	.short	(.L_114 - .L_113)
.L_113:
        /*003c*/ 	.word	0x00000000
        /*0040*/ 	.short	0x0001
        /*0042*/ 	.short	0x0008
        /*0044*/ 	.byte	0x00, 0xf5, 0x21, 0x00


	//----- nvinfo : EIATTR_KPARAM_INFO
	.align		4
.L_114:
        /*0048*/ 	.byte	0x04, 0x17
        /*004a*/ 	.short	(.L_116 - .L_115)
.L_115:
        /*004c*/ 	.word	0x00000000
        /*0050*/ 	.short	0x0000
        /*0052*/ 	.short	0x0000
        /*0054*/ 	.byte	0x00, 0xf5, 0x21, 0x00


	//----- nvinfo : EIATTR_SPARSE_MMA_MASK
	.align		4
.L_116:
        /*0058*/ 	.byte	0x03, 0x50
        /*005a*/ 	.short	0x0000


	//----- nvinfo : EIATTR_MAXREG_COUNT
	.align		4
        /*005c*/ 	.byte	0x03, 0x1b
        /*005e*/ 	.short	0x00ff


	//----- nvinfo : EIATTR_MERCURY_ISA_VERSION
	.align		4
        /*0060*/ 	.byte	0x03, 0x5f
        /*0062*/ 	.short	0x0101


	//----- nvinfo : EIATTR_VRC_CTA_INIT_COUNT
	.align		4
        /*0064*/ 	.byte	0x02, 0x4a
	.zero		1
	.zero		1


	//----- nvinfo : EIATTR_EXIT_INSTR_OFFSETS
	.align		4
        /*0068*/ 	.byte	0x04, 0x1c
        /*006a*/ 	.short	(.L_118 - .L_117)


	//   ....[0]....
.L_117:
        /*006c*/ 	.word	0x000006d0


	//----- nvinfo : EIATTR_CBANK_PARAM_SIZE
	.align		4
.L_118:
        /*0070*/ 	.byte	0x03, 0x19
        /*0072*/ 	.short	0x0020


	//----- nvinfo : EIATTR_PARAM_CBANK
	.align		4
        /*0074*/ 	.byte	0x04, 0x0a
        /*0076*/ 	.short	(.L_120 - .L_119)
	.align		4
.L_119:
        /*0078*/ 	.word	index@(.nv.constant0._Z11get_fitnessPjPdS0_jj)
        /*007c*/ 	.short	0x0380
        /*007e*/ 	.short	0x0020


	//----- nvinfo : EIATTR_SW_WAR
	.align		4
.L_120:
        /*0080*/ 	.byte	0x04, 0x36
        /*0082*/ 	.short	(.L_122 - .L_121)
.L_121:
        /*0084*/ 	.word	0x00000008
.L_122:


//--------------------- .nv.callgraph             --------------------------
	.section	.nv.callgraph,"",@"SHT_CUDA_CALLGRAPH"
	.align	4
	.sectionentsize	8
	.align		4
        /*0000*/ 	.word	0x00000000
	.align		4
        /*0004*/ 	.word	0xffffffff
	.align		4
        /*0008*/ 	.word	index@(_Z9print_disPdj)
	.align		4
        /*000c*/ 	.word	index@(vprintf)
	.align		4
        /*0010*/ 	.word	0x00000000
	.align		4
        /*0014*/ 	.word	0xfffffffe
	.align		4
        /*0018*/ 	.word	0x00000000
	.align		4
        /*001c*/ 	.word	0xfffffffd
	.align		4
        /*0020*/ 	.word	0x00000000
	.align		4
        /*0024*/ 	.word	0xfffffffc


//--------------------- .nv.constant4             --------------------------
	.section	.nv.constant4,"a",@progbits
	.align	8
	.align		8
.nv.constant4:
        /*0000*/ 	.dword	vprintf
	.align		8
        /*0008*/ 	.dword	precalc_xorwow_matrix
	.align		8
        /*0010*/ 	.dword	precalc_xorwow_offset_matrix
	.align		8
        /*0018*/ 	.dword	mrg32k3aM1
	.align		8
        /*0020*/ 	.dword	mrg32k3aM2
	.align		8
        /*0028*/ 	.dword	mrg32k3aM1SubSeq
	.align		8
        /*0030*/ 	.dword	mrg32k3aM2SubSeq
	.align		8
        /*0038*/ 	.dword	mrg32k3aM1Seq
	.align		8
        /*0040*/ 	.dword	mrg32k3aM2Seq
	.align		8
        /*0048*/ 	.dword	$str
	.align		8
        /*0050*/ 	.dword	$str$1


//--------------------- .nv.constant3             --------------------------
	.section	.nv.constant3,"a",@progbits
	.align	8
.nv.constant3:
	.type		__cr_lgamma_table,@object
	.size		__cr_lgamma_table,(.L_8 - __cr_lgamma_table)
__cr_lgamma_table:
        /*0000*/ 	.byte	0x00, 0x00, 0x00, 0x00, 0x00, 0x00, 0x00, 0x00, 0x00, 0x00, 0x00, 0x00, 0x00, 0x00, 0x00, 0x00
        /*0010*/ 	.byte	0xef, 0x39, 0xfa, 0xfe, 0x42, 0x2e, 0xe6, 0x3f, 0x02, 0x20, 0x2a, 0xfa, 0x0b, 0xab, 0xfc, 0x3f
        /*0020*/ 	.byte	0xf9, 0x2c, 0x92, 0x7c, 0xa7, 0x6c, 0x09, 0x40, 0xc9, 0x79, 0x44, 0x3c, 0x64, 0x26, 0x13, 0x40
        /*0030*/ 	.byte	0xca, 0x01, 0xcf, 0x3a, 0x27, 0x51, 0x1a, 0x40, 0x30, 0xcc, 0x2d, 0xf3, 0xe1, 0x0c, 0x21, 0x40
        /*0040*/ 	.byte	0x0d, 0xb7, 0xfc, 0x82, 0x8e, 0x35, 0x25, 0x40
.L_8:


//--------------------- .text._Z9print_disPdj     --------------------------
	.section	.text._Z9print_disPdj,"ax",@progbits
	.align	128
        .global         _Z9print_disPdj
        .type           _Z9print_disPdj,@function
        .size           _Z9print_disPdj,(.L_x_40 - _Z9print_disPdj)
        .other          _Z9print_disPdj,@"STO_CUDA_ENTRY STV_DEFAULT"
_Z9print_disPdj:
.text._Z9print_disPdj:
[----:B------:R-:W0:Y:S01]  /*0000*/  LDC R1, c[0x0][0x37c] ;  /* 0x0000df00ff017b82 */ /* 0x000e220000000800 */
[----:B------:R-:W1:Y:S01]  /*0010*/  LDCU UR4, c[0x0][0x2f8] ;  /* 0x00005f00ff0477ac */ /* 0x000e620008000800 */
[----:B0-----:R-:W-:Y:S01]  /*0020*/  VIADD R1, R1, 0xfffffff8 ;  /* 0xfffffff801017836 */ /* 0x001fe20000000000 */
[----:B------:R-:W-:Y:S01]  /*0030*/  CS2R R24, SRZ ;  /* 0x0000000000187805 */ /* 0x000fe2000001ff00 */
[----:B------:R-:W0:Y:S01]  /*0040*/  LDCU UR6, c[0x0][0x388] ;  /* 0x00007100ff0677ac */ /* 0x000e220008000800 */
[----:B------:R-:W2:Y:S01]  /*0050*/  LDCU UR5, c[0x0][0x2fc] ;  /* 0x00005f80ff0577ac */ /* 0x000ea20008000800 */
[----:B------:R-:W3:Y:S01]  /*0060*/  LDCU.64 UR36, c[0x0][0x358] ;  /* 0x00006b00ff2477ac */ /* 0x000ee20008000a00 */
[----:B------:R-:W4:Y:S01]  /*0070*/  LDCU.64 UR38, c[0x0][0x380] ;  /* 0x00007000ff2677ac */ /* 0x000f220008000a00 */
[----:B-1----:R-:W-:Y:S01]  /*0080*/  IADD3 R18, P0, PT, R1, UR4, RZ ;  /* 0x0000000401127c10 */ /* 0x002fe2000ff1e0ff */
[----:B0-----:R-:W-:-:S03]  /*0090*/  IMAD.U32 R23, RZ, RZ, UR6 ;  /* 0x00000006ff177e24 */ /* 0x001fc6000f8e00ff */
[----:B--2---:R-:W-:-:S09]  /*00a0*/  IADD3.X R2, PT, PT, RZ, UR5, RZ, P0, !PT ;  /* 0x00000005ff027c10 */ /* 0x004fd200087fe4ff */
.L_x_30:
[----:B----4-:R-:W-:-:S05]  /*00b0*/  IADD3 R16, P0, PT, R25, UR38, RZ ;  /* 0x0000002619107c10 */ /* 0x010fca000ff1e0ff */
[----:B------:R-:W-:-:S05]  /*00c0*/  IMAD.X R17, RZ, RZ, UR39, P0 ;  /* 0x00000027ff117e24 */ /* 0x000fca00080e06ff */
[----:B---3--:R-:W2:Y:S01]  /*00d0*/  LDG.E.64 R10, desc[UR36][R16.64] ;  /* 0x00000024100a7981 */ /* 0x008ea2000c1e1b00 */
[----:B------:R-:W0:Y:S01]  /*00e0*/  LDCU UR4, c[0x0][0x2f8] ;  /* 0x00005f00ff0477ac */ /* 0x000e220008000800 */
[----:B------:R-:W-:Y:S01]  /*00f0*/  MOV R19, 0x0 ;  /* 0x0000000000137802 */ /* 0x000fe20000000f00 */
[----:B------:R-:W-:Y:S01]  /*0100*/  IMAD.MOV.U32 R7, RZ, RZ, R2 ;  /* 0x000000ffff077224 */ /* 0x000fe200078e0002 */
[----:B------:R-:W-:Y:S02]  /*0110*/  IADD3 R24, PT, PT, R24, 0x2, RZ ;  /* 0x0000000218187810 */ /* 0x000fe40007ffe0ff */
[----:B------:R1:W3:Y:S01]  /*0120*/  LDC.64 R8, c[0x4][R19] ;  /* 0x0100000013087b82 */ /* 0x0002e20000000a00 */
[----:B------:R-:W-:Y:S02]  /*0130*/  MOV R6, R18 ;  /* 0x0000001200067202 */ /* 0x000fe40000000f00 */
[----:B------:R-:W-:-:S04]  /*0140*/  ISETP.NE.AND P0, PT, R24, 0xe, PT ;  /* 0x0000000e1800780c */ /* 0x000fc80003f05270 */
[----:B------:R-:W-:Y:S01]  /*0150*/  P2R R26, PR, RZ, 0x1 ;  /* 0x00000001ff1a7803 */ /* 0x000fe20000000000 */
[----:B0-----:R-:W-:Y:S01]  /*0160*/  VIADD R22, R18, -UR4 ;  /* 0x8000000412167c36 */ /* 0x001fe20008000000 */
[----:B------:R-:W0:Y:S02]  /*0170*/  LDCU.64 UR4, c[0x4][0x48] ;  /* 0x01000900ff0477ac */ /* 0x000e240008000a00 */
[----:B0-----:R-:W-:Y:S02]  /*0180*/  IMAD.U32 R4, RZ, RZ, UR4 ;  /* 0x00000004ff047e24 */ /* 0x001fe4000f8e00ff */
[----:B------:R-:W-:Y:S01]  /*0190*/  IMAD.U32 R5, RZ, RZ, UR5 ;  /* 0x00000005ff057e24 */ /* 0x000fe2000f8e00ff */
[----:B--23--:R1:W-:Y:S06]  /*01a0*/  STL.64 [R22], R10 ;  /* 0x0000000a16007387 */ /* 0x00c3ec0000100a00 */
[----:B------:R-:W-:-:S07]  /*01b0*/  LEPC R20, `(.L_x_0) ;  /* 0x000000001014794e */ /* 0x000fce0000000000 */
[----:B-1----:R-:W-:Y:S05]  /*01c0*/  CALL.ABS.NOINC R8 ;  /* 0x0000000008007343 */ /* 0x002fea0003c00000 */
.L_x_0:
[----:B------:R-:W2:Y:S01]  /*01d0*/  LDG.E.64 R10, desc[UR36][R16.64+0x8] ;  /* 0x00000824100a7981 */ /* 0x000ea2000c1e1b00 */
[----:B------:R0:W1:Y:S01]  /*01e0*/  LDC.64 R8, c[0x4][R19] ;  /* 0x0100000013087b82 */ /* 0x0000620000000a00 */
[----:B------:R-:W3:Y:S01]  /*01f0*/  LDCU.64 UR4, c[0x4][0x48] ;  /* 0x01000900ff0477ac */ /* 0x000ee20008000a00 */
[----:B------:R-:W-:Y:S02]  /*0200*/  IMAD.MOV.U32 R6, RZ, RZ, R18 ;  /* 0x000000ffff067224 */ /* 0x000fe400078e0012 */
[----:B------:R-:W-:Y:S02]  /*0210*/  IMAD.MOV.U32 R7, RZ, RZ, R2 ;  /* 0x000000ffff077224 */ /* 0x000fe400078e0002 */
[----:B---3--:R-:W-:Y:S01]  /*0220*/  IMAD.U32 R4, RZ, RZ, UR4 ;  /* 0x00000004ff047e24 */ /* 0x008fe2000f8e00ff */
[----:B------:R-:W-:Y:S01]  /*0230*/  MOV R5, UR5 ;  /* 0x0000000500057c02 */ /* 0x000fe20008000f00 */
[----:B-12---:R0:W-:Y:S06]  /*0240*/  STL.64 [R22], R10 ;  /* 0x0000000a16007387 */ /* 0x0061ec0000100a00 */
[----:B------:R-:W-:-:S07]  /*0250*/  LEPC R20, `(.L_x_1) ;  /* 0x000000001014794e */ /* 0x000fce0000000000 */
[----:B0-----:R-:W-:Y:S05]  /*0260*/  CALL.ABS.NOINC R8 ;  /* 0x0000000008007343 */ /* 0x001fea0003c00000 */
.L_x_1:
[----:B------:R-:W2:Y:S01]  /*0270*/  LDG.E.64 R10, desc[UR36][R16.64+0x10] ;  /* 0x00001024100a7981 */ /* 0x000ea2000c1e1b00 */
[----:B------:R0:W1:Y:S01]  /*0280*/  LDC.64 R8, c[0x4][R19] ;  /* 0x0100000013087b82 */ /* 0x0000620000000a00 */
[----:B------:R-:W3:Y:S01]  /*0290*/  LDCU.64 UR4, c[0x4][0x48] ;  /* 0x01000900ff0477ac */ /* 0x000ee20008000a00 */
[----:B------:R-:W-:Y:S01]  /*02a0*/  IMAD.MOV.U32 R6, RZ, RZ, R18 ;  /* 0x000000ffff067224 */ /* 0x000fe200078e0012 */
[----:B------:R-:W-:Y:S02]  /*02b0*/  MOV R7, R2 ;  /* 0x0000000200077202 */ /* 0x000fe40000000f00 */
[----:B---3--:R-:W-:Y:S01]  /*02c0*/  MOV R4, UR4 ;  /* 0x0000000400047c02 */ /* 0x008fe20008000f00 */
[----:B------:R-:W-:Y:S01]  /*02d0*/  IMAD.U32 R5, RZ, RZ, UR5 ;  /* 0x00000005ff057e24 */ /* 0x000fe2000f8e00ff */
[----:B-12---:R0:W-:Y:S06]  /*02e0*/  STL.64 [R22], R10 ;  /* 0x0000000a16007387 */ /* 0x0061ec0000100a00 */
[----:B------:R-:W-:-:S07]  /*02f0*/  LEPC R20, `(.L_x_2) ;  /* 0x000000001014794e */ /* 0x000fce0000000000 */
[----:B0-----:R-:W-:Y:S05]  /*0300*/  CALL.ABS.NOINC R8 ;  /* 0x0000000008007343 */ /* 0x001fea0003c00000 */
.L_x_2:
[----:B------:R-:W2:Y:S01]  /*0310*/  LDG.E.64 R10, desc[UR36][R16.64+0x18] ;  /* 0x00001824100a7981 */ /* 0x000ea2000c1e1b00 */
[----:B------:R0:W1:Y:S01]  /*0320*/  LDC.64 R8, c[0x4][R19] ;  /* 0x0100000013087b82 */ /* 0x0000620000000a00 */
[----:B------:R-:W3:Y:S01]  /*0330*/  LDCU.64 UR4, c[0x4][0x48] ;  /* 0x01000900ff0477ac */ /* 0x000ee20008000a00 */
[----:B------:R-:W-:Y:S01]  /*0340*/  MOV R6, R18 ;  /* 0x0000001200067202 */ /* 0x000fe20000000f00 */
[----:B------:R-:W-:Y:S02]  /*0350*/  IMAD.MOV.U32 R7, RZ, RZ, R2 ;  /* 0x000000ffff077224 */ /* 0x000fe400078e0002 */
[----:B---3--:R-:W-:Y:S02]  /*0360*/  IMAD.U32 R4, RZ, RZ, UR4 ;  /* 0x00000004ff047e24 */ /* 0x008fe4000f8e00ff */
[----:B------:R-:W-:Y:S01]  /*0370*/  IMAD.U32 R5, RZ, RZ, UR5 ;  /* 0x00000005ff057e24 */ /* 0x000fe2000f8e00ff */
[----:B-12---:R0:W-:Y:S06]  /*0380*/  STL.64 [R22], R10 ;  /* 0x0000000a16007387 */ /* 0x0061ec0000100a00 */
[----:B------:R-:W-:-:S07]  /*0390*/  LEPC R20, `(.L_x_3) ;  /* 0x000000001014794e */ /* 0x000fce0000000000 */
[----:B0-----:R-:W-:Y:S05]  /*03a0*/  CALL.ABS.NOINC R8 ;  /* 0x0000000008007343 */ /* 0x001fea0003c00000 */
.L_x_3:
        /* <DEDUP_REMOVED lines=10> */
.L_x_4:
        /* <DEDUP_REMOVED lines=10> */
.L_x_5:
        /* <DEDUP_REMOVED lines=10> */
.L_x_6:
        /* <DEDUP_REMOVED lines=10> */
.L_x_7:
        /* <DEDUP_REMOVED lines=10> */
.L_x_8:
        /* <DEDUP_REMOVED lines=10> */
.L_x_9:
        /* <DEDUP_REMOVED lines=10> */
.L_x_10:
        /* <DEDUP_REMOVED lines=10> */
.L_x_11:
        /* <DEDUP_REMOVED lines=10> */
.L_x_12:
        /* <DEDUP_REMOVED lines=10> */
.L_x_13:
[----:B------:R0:W1:Y:S01]  /*09f0*/  LDC.64 R8, c[0x4][R19] ;  /* 0x0100000013087b82 */ /* 0x0000620000000a00 */
[----:B------:R-:W2:Y:S01]  /*0a00*/  LDCU.64 UR4, c[0x4][0x50] ;  /* 0x01000a00ff0477ac */ /* 0x000ea20008000a00 */
[----:B------:R-:W-:Y:S02]  /*0a10*/  CS2R R6, SRZ ;  /* 0x0000000000067805 */ /* 0x000fe4000001ff00 */
[----:B--2---:R-:W-:Y:S01]  /*0a20*/  MOV R4, UR4 ;  /* 0x0000000400047c02 */ /* 0x004fe20008000f00 */
[----:B0-----:R-:W-:-:S07]  /*0a30*/  IMAD.U32 R5, RZ, RZ, UR5 ;  /* 0x00000005ff057e24 */ /* 0x001fce000f8e00ff */
[----:B------:R-:W-:-:S07]  /*0a40*/  LEPC R20, `(.L_x_14) ;  /* 0x000000001014794e */ /* 0x000fce0000000000 */
[----:B-1----:R-:W-:Y:S05]  /*0a50*/  CALL.ABS.NOINC R8 ;  /* 0x0000000008007343 */ /* 0x002fea0003c00000 */
.L_x_14:
[----:B------:R-:W-:Y:S01]  /*0a60*/  IADD3 R16, P0, PT, R23, UR38, RZ ;  /* 0x0000002617107c10 */ /* 0x000fe2000ff1e0ff */
[----:B------:R-:W0:Y:S04]  /*0a70*/  LDCU.64 UR4, c[0x4][0x48] ;  /* 0x01000900ff0477ac */ /* 0x000e280008000a00 */
[----:B------:R-:W-:-:S05]  /*0a80*/  IMAD.X R17, RZ, RZ, UR39, P0 ;  /* 0x00000027ff117e24 */ /* 0x000fca00080e06ff */
[----:B------:R-:W2:Y:S01]  /*0a90*/  LDG.E.64 R10, desc[UR36][R16.64] ;  /* 0x00000024100a7981 */ /* 0x000ea2000c1e1b00 */
[----:B------:R1:W3:Y:S01]  /*0aa0*/  LDC.64 R8, c[0x4][R19] ;  /* 0x0100000013087b82 */ /* 0x0002e20000000a00 */
[----:B------:R-:W-:Y:S01]  /*0ab0*/  IMAD.MOV.U32 R6, RZ, RZ, R18 ;  /* 0x000000ffff067224 */ /* 0x000fe200078e0012 */
[----:B------:R-:W-:Y:S02]  /*0ac0*/  MOV R7, R2 ;  /* 0x0000000200077202 */ /* 0x000fe40000000f00 */
[----:B0-----:R-:W-:Y:S01]  /*0ad0*/  MOV R4, UR4 ;  /* 0x0000000400047c02 */ /* 0x001fe20008000f00 */
[----:B------:R-:W-:Y:S01]  /*0ae0*/  IMAD.U32 R5, RZ, RZ, UR5 ;  /* 0x00000005ff057e24 */ /* 0x000fe2000f8e00ff */
[----:B--23--:R1:W-:Y:S06]  /*0af0*/  STL.64 [R22], R10 ;  /* 0x0000000a16007387 */ /* 0x00c3ec0000100a00 */
[----:B------:R-:W-:-:S07]  /*0b00*/  LEPC R20, `(.L_x_15) ;  /* 0x000000001014794e */ /* 0x000fce0000000000 */
[----:B-1----:R-:W-:Y:S05]  /*0b10*/  CALL.ABS.NOINC R8 ;  /* 0x0000000008007343 */ /* 0x002fea0003c00000 */
.L_x_15:
        /* <DEDUP_REMOVED lines=10> */
.L_x_16:
        /* <DEDUP_REMOVED lines=10> */
.L_x_17:
        /* <DEDUP_REMOVED lines=10> */
.L_x_18:
        /* <DEDUP_REMOVED lines=10> */
.L_x_19:
        /* <DEDUP_REMOVED lines=10> */
.L_x_20:
        /* <DEDUP_REMOVED lines=10> */
.L_x_21:
        /* <DEDUP_REMOVED lines=10> */
.L_x_22:
        /* <DEDUP_REMOVED lines=10> */
.L_x_23:
        /* <DEDUP_REMOVED lines=10> */
.L_x_24:
        /* <DEDUP_REMOVED lines=10> */
.L_x_25:
[----:B------:R-:W2:Y:S01]  /*1160*/  LDG.E.64 R10, desc[UR36][R16.64+0x58] ;  /* 0x00005824100a7981 */ /* 0x000ea2000c1e1b00 */
[----:B------:R0:W1:Y:S01]  /*1170*/  LDC.64 R8, c[0x4][R19] ;  /* 0x0100000013087b82 */ /* 0x0000620000000a00 */
[----:B------:R-:W3:Y:S01]  /*1180*/  LDCU.64 UR4, c[0x4][0x48] ;  /* 0x01000900ff0477ac */ /* 0x000ee20008000a00 */
[----:B------:R-:W-:Y:S01]  /*1190*/  IMAD.MOV.U32 R6, RZ, RZ, R18 ;  /* 0x000000ffff067224 */ /* 0x000fe200078e0012 */
[----:B------:R-:W-:Y:S01]  /*11a0*/  MOV R7, R2 ;  /* 0x0000000200077202 */ /* 0x000fe20000000f00 */
[----:B---3--:R-:W-:Y:S01]  /*11b0*/  IMAD.U32 R4, RZ, RZ, UR4 ;  /* 0x00000004ff047e24 */ /* 0x008fe2000f8e00ff */
[----:B------:R-:W-:Y:S01]  /*11c0*/  MOV R5, UR5 ;  /* 0x0000000500057c02 */ /* 0x000fe20008000f00 */
[----:B-12---:R0:W-:Y:S06]  /*11d0*/  STL.64 [R22], R10 ;  /* 0x0000000a16007387 */ /* 0x0061ec0000100a00 */
[----:B------:R-:W-:-:S07]  /*11e0*/  LEPC R20, `(.L_x_26) ;  /* 0x000000001014794e */ /* 0x000fce0000000000 */
[----:B0-----:R-:W-:Y:S05]  /*11f0*/  CALL.ABS.NOINC R8 ;  /* 0x0000000008007343 */ /* 0x001fea0003c00000 */
.L_x_26:
        /* <DEDUP_REMOVED lines=10> */
.L_x_27:
        /* <DEDUP_REMOVED lines=10> */
.L_x_28:
[----:B------:R0:W1:Y:S01]  /*1340*/  LDC.64 R8, c[0x4][R19] ;  /* 0x0100000013087b82 */ /* 0x0000620000000a00 */
[----:B------:R-:W2:Y:S01]  /*1350*/  LDCU.64 UR4, c[0x4][0x50] ;  /* 0x01000a00ff0477ac */ /* 0x000ea20008000a00 */
[----:B------:R-:W-:Y:S01]  /*1360*/  CS2R R6, SRZ ;  /* 0x0000000000067805 */ /* 0x000fe2000001ff00 */
[----:B--2---:R-:W-:Y:S01]  /*1370*/  IMAD.U32 R4, RZ, RZ, UR4 ;  /* 0x00000004ff047e24 */ /* 0x004fe2000f8e00ff */
[----:B0-----:R-:W-:-:S07]  /*1380*/  MOV R5, UR5 ;  /* 0x0000000500057c02 */ /* 0x001fce0008000f00 */
[----:B------:R-:W-:-:S07]  /*1390*/  LEPC R20, `(.L_x_29) ;  /* 0x000000001014794e */ /* 0x000fce0000000000 */
[----:B-1----:R-:W-:Y:S05]  /*13a0*/  CALL.ABS.NOINC R8 ;  /* 0x0000000008007343 */ /* 0x002fea0003c00000 */
.L_x_29:
[----:B------:R-:W0:Y:S01]  /*13b0*/  LDC R0, c[0x0][0x388] ;  /* 0x0000e200ff007b82 */ /* 0x000e220000000800 */
[----:B------:R-:W-:Y:S01]  /*13c0*/  ISETP.NE.AND P6, PT, R26, RZ, PT ;  /* 0x000000ff1a00720c */ /* 0x000fe20003fc5270 */
[C---:B0-----:R-:W-:Y:S01]  /*13d0*/  IMAD R23, R0.reuse, 0x2, R23 ;  /* 0x0000000200177824 */ /* 0x041fe200078e0217 */
[----:B------:R-:W-:-:S11]  /*13e0*/  LEA R25, R0, R25, 0x1 ;  /* 0x0000001900197211 */ /* 0x000fd600078e08ff */
[----:B------:R-:W-:Y:S05]  /*13f0*/  @P6 BRA `(.L_x_30) ;  /* 0xffffffec002c6947 */ /* 0x000fea000383ffff */
[----:B------:R-:W-:Y:S05]  /*1400*/  EXIT ;  /* 0x000000000000794d */ /* 0x000fea0003800000 */
.L_x_31:
[----:B------:R-:W-:-:S00]  /*1410*/  BRA `(.L_x_31) ;  /* 0xfffffffc00fc7947 */ /* 0x000fc0000383ffff */
[----:B------:R-:W-:-:S00]  /*1420*/  NOP ;  /* 0x0000000000007918 */ /* 0x000fc00000000000 */
        /* <DEDUP_REMOVED lines=13> */
.L_x_40:


//--------------------- .text._Z6selectPjS_S_PfPdS1_j --------------------------
	.section	.text._Z6selectPjS_S_PfPdS1_j,"ax",@progbits
	.align	128
        .global         _Z6selectPjS_S_PfPdS1_j
        .type           _Z6selectPjS_S_PfPdS1_j,@function
        .size           _Z6selectPjS_S_PfPdS1_j,(.L_x_41 - _Z6selectPjS_S_PfPdS1_j)
        .other          _Z6selectPjS_S_PfPdS1_j,@"STO_CUDA_ENTRY STV_DEFAULT"
_Z6selectPjS_S_PfPdS1_j:
.text._Z6selectPjS_S_PfPdS1_j:
[----:B------:R-:W-:Y:S01]  /*0000*/  LDC R1, c[0x0][0x37c] ;  /* 0x0000df00ff017b82 */ /* 0x000fe20000000800 */
[----:B------:R-:W0:Y:S07]  /*0010*/  S2R R5, SR_TID.X ;  /* 0x0000000000057919 */ /* 0x000e2e0000002100 */
[----:B------:R-:W1:Y:S01]  /*0020*/  LDC.64 R2, c[0x0][0x390] ;  /* 0x0000e400ff027b82 */ /* 0x000e620000000a00 */
[----:B------:R-:W2:Y:S01]  /*0030*/  LDCU.64 UR4, c[0x0][0x358] ;  /* 0x00006b00ff0477ac */ /* 0x000ea20008000a00 */
[----:B------:R-:W3:Y:S06]  /*0040*/  LDCU UR6, c[0x0][0x3b0] ;  /* 0x00007600ff0677ac */ /* 0x000eec0008000800 */
[----:B------:R-:W4:Y:S08]  /*0050*/  LDC.64 R12, c[0x0][0x3a8] ;  /* 0x0000ea00ff0c7b82 */ /* 0x000f300000000a00 */
[----:B------:R-:W5:Y:S08]  /*0060*/  LDC.64 R16, c[0x0][0x3a0] ;  /* 0x0000e800ff107b82 */ /* 0x000f700000000a00 */
[----:B------:R-:W3:Y:S01]  /*0070*/  LDC.64 R14, c[0x0][0x380] ;  /* 0x0000e000ff0e7b82 */ /* 0x000ee20000000a00 */
[----:B0-----:R-:W-:-:S05]  /*0080*/  SHF.L.U32 R5, R5, 0x1, RZ ;  /* 0x0000000105057819 */ /* 0x001fca00000006ff */
[----:B-1----:R-:W-:-:S05]  /*0090*/  IMAD.WIDE.U32 R2, R5, 0x4, R2 ;  /* 0x0000000405027825 */ /* 0x002fca00078e0002 */
[----:B--2---:R-:W2:Y:S04]  /*00a0*/  LDG.E R20, desc[UR4][R2.64+0x4] ;  /* 0x0000040402147981 */ /* 0x004ea8000c1e1900 */
[----:B------:R-:W4:Y:S01]  /*00b0*/  LDG.E R0, desc[UR4][R2.64] ;  /* 0x0000000402007981 */ /* 0x000f22000c1e1900 */
[----:B--2---:R-:W-:-:S04]  /*00c0*/  IMAD.HI.U32 R5, R20, -0x33333333, RZ ;  /* 0xcccccccd14057827 */ /* 0x004fc800078e00ff */
[----:B----4-:R-:W-:Y:S01]  /*00d0*/  IMAD.HI.U32 R4, R0, -0x33333333, RZ ;  /* 0xcccccccd00047827 */ /* 0x010fe200078e00ff */
[----:B------:R-:W-:-:S04]  /*00e0*/  SHF.R.U32.HI R7, RZ, 0x4, R5 ;  /* 0x00000004ff077819 */ /* 0x000fc80000011605 */
[----:B------:R-:W-:Y:S01]  /*00f0*/  SHF.R.U32.HI R5, RZ, 0x4, R4 ;  /* 0x00000004ff057819 */ /* 0x000fe20000011604 */
[----:B------:R-:W-:-:S04]  /*0100*/  IMAD R20, R7, -0x14, R20 ;  /* 0xffffffec07147824 */ /* 0x000fc800078e0214 */
[----:B------:R-:W-:Y:S02]  /*0110*/  IMAD R5, R5, -0x14, R0 ;  /* 0xffffffec05057824 */ /* 0x000fe400078e0200 */
[----:B------:R-:W-:-:S04]  /*0120*/  IMAD.WIDE.U32 R12, R20, 0x8, R12 ;  /* 0x00000008140c7825 */ /* 0x000fc800078e000c */
[C---:B-----5:R-:W-:Y:S02]  /*0130*/  IMAD.WIDE.U32 R10, R5.reuse, 0x8, R16 ;  /* 0x00000008050a7825 */ /* 0x060fe400078e0010 */
[----:B------:R-:W2:Y:S04]  /*0140*/  LDG.E.64 R12, desc[UR4][R12.64] ;  /* 0x000000040c0c7981 */ /* 0x000ea8000c1e1b00 */
[----:B------:R-:W2:Y:S01]  /*0150*/  LDG.E.64 R10, desc[UR4][R10.64] ;  /* 0x000000040a0a7981 */ /* 0x000ea2000c1e1b00 */
[----:B---3--:R-:W-:Y:S01]  /*0160*/  IMAD R5, R5, UR6, RZ ;  /* 0x0000000605057c24 */ /* 0x008fe2000f8e02ff */
[----:B--2---:R-:W-:-:S14]  /*0170*/  DSETP.GT.AND P0, PT, R12, R10, PT ;  /* 0x0000000a0c00722a */ /* 0x004fdc0003f04000 */
[----:B------:R-:W-:-:S04]  /*0180*/  @P0 IADD3 R18, P1, PT, R5, R14, RZ ;  /* 0x0000000e05120210 */ /* 0x000fc80007f3e0ff */
[----:B------:R-:W-:-:S05]  /*0190*/  @P0 IADD3.X R19, PT, PT, RZ, R15, RZ, P1, !PT ;  /* 0x0000000fff130210 */ /* 0x000fca0000ffe4ff */
[----:B------:R-:W2:Y:S04]  /*01a0*/  @P0 LDG.E R29, desc[UR4][R18.64] ;  /* 0x00000004121d0981 */ /* 0x000ea8000c1e1900 */
[----:B------:R-:W3:Y:S04]  /*01b0*/  @P0 LDG.E R27, desc[UR4][R18.64+0x4] ;  /* 0x00000404121b0981 */ /* 0x000ee8000c1e1900 */
[----:B------:R-:W4:Y:S04]  /*01c0*/  @P0 LDG.E R25, desc[UR4][R18.64+0x8] ;  /* 0x0000080412190981 */ /* 0x000f28000c1e1900 */
[----:B------:R-:W5:Y:S04]  /*01d0*/  @P0 LDG.E R23, desc[UR4][R18.64+0xc] ;  /* 0x00000c0412170981 */ /* 0x000f68000c1e1900 */
        /* <DEDUP_REMOVED lines=9> */
[----:B------:R-:W5:Y:S01]  /*0270*/  @P0 LDG.E R0, desc[UR4][R18.64+0x34] ;  /* 0x0000340412000981 */ /* 0x000f62000c1e1900 */
[----:B------:R-:W-:Y:S01]  /*0280*/  @!P0 IMAD R20, R20, UR6, RZ ;  /* 0x0000000614148c24 */ /* 0x000fe2000f8e02ff */
[----:B------:R-:W0:Y:S04]  /*0290*/  @!P0 LDC.64 R18, c[0x0][0x388] ;  /* 0x0000e200ff128b82 */ /* 0x000e280000000a00 */
[----:B0-----:R-:W-:-:S04]  /*02a0*/  @!P0 IADD3 R18, P1, PT, R20, R18, RZ ;  /* 0x0000001214128210 */ /* 0x001fc80007f3e0ff */
[----:B------:R-:W-:-:S05]  /*02b0*/  @!P0 IADD3.X R19, PT, PT, RZ, R19, RZ, P1, !PT ;  /* 0x00000013ff138210 */ /* 0x000fca0000ffe4ff */
[----:B------:R-:W2:Y:S04]  /*02c0*/  @!P0 LDG.E R29, desc[UR4][R18.64] ;  /* 0x00000004121d8981 */ /* 0x000ea8000c1e1900 */
[----:B------:R-:W3:Y:S04]  /*02d0*/  @!P0 LDG.E R27, desc[UR4][R18.64+0x4] ;  /* 0x00000404121b8981 */ /* 0x000ee8000c1e1900 */
[----:B------:R-:W4:Y:S04]  /*02e0*/  @!P0 LDG.E R25, desc[UR4][R18.64+0x8] ;  /* 0x0000080412198981 */ /* 0x000f28000c1e1900 */
[----:B------:R-:W5:Y:S04]  /*02f0*/  @!P0 LDG.E R23, desc[UR4][R18.64+0xc] ;  /* 0x00000c0412178981 */ /* 0x000f68000c1e1900 */
        /* <DEDUP_REMOVED lines=9> */
[----:B------:R-:W5:Y:S01]  /*0390*/  @!P0 LDG.E R0, desc[UR4][R18.64+0x34] ;  /* 0x0000340412008981 */ /* 0x000f62000c1e1900 */
[----:B------:R-:W-:-:S02]  /*03a0*/  @!P0 MOV R10, R12 ;  /* 0x0000000c000a8202 */ /* 0x000fc40000000f00 */
[----:B------:R-:W-:Y:S01]  /*03b0*/  @!P0 MOV R11, R13 ;  /* 0x0000000d000b8202 */ /* 0x000fe20000000f00 */
[----:B------:R-:W0:Y:S02]  /*03c0*/  S2R R20, SR_TID.X ;  /* 0x0000000000147919 */ /* 0x000e240000002100 */
[C---:B0-----:R-:W-:Y:S02]  /*03d0*/  IMAD R22, R20.reuse, UR6, RZ ;  /* 0x0000000614167c24 */ /* 0x041fe4000f8e02ff */
[----:B------:R-:W-:Y:S01]  /*03e0*/  IMAD.WIDE.U32 R16, R20, 0x8, R16 ;  /* 0x0000000814107825 */ /* 0x000fe200078e0010 */
[----:B------:R-:W-:Y:S02]  /*03f0*/  BAR.SYNC.DEFER_BLOCKING 0x0 ;  /* 0x0000000000007b1d */ /* 0x000fe40000010000 */
[----:B------:R-:W-:-:S04]  /*0400*/  IADD3 R14, P1, PT, R22, R14, RZ ;  /* 0x0000000e160e7210 */ /* 0x000fc80007f3e0ff */
[----:B------:R-:W-:-:S05]  /*0410*/  IADD3.X R15, PT, PT, RZ, R15, RZ, P1, !PT ;  /* 0x0000000fff0f7210 */ /* 0x000fca0000ffe4ff */
[----:B--2---:R-:W-:Y:S04]  /*0420*/  STG.E desc[UR4][R14.64], R29 ;  /* 0x0000001d0e007986 */ /* 0x004fe8000c101904 */
[----:B---3--:R-:W-:Y:S04]  /*0430*/  STG.E desc[UR4][R14.64+0x4], R27 ;  /* 0x0000041b0e007986 */ /* 0x008fe8000c101904 */
[----:B----4-:R-:W-:Y:S04]  /*0440*/  STG.E desc[UR4][R14.64+0x8], R25 ;  /* 0x000008190e007986 */ /* 0x010fe8000c101904 */
[----:B-----5:R-:W-:Y:S04]  /*0450*/  STG.E desc[UR4][R14.64+0xc], R23 ;  /* 0x00000c170e007986 */ /* 0x020fe8000c101904 */
[----:B------:R-:W-:Y:S04]  /*0460*/  STG.E desc[UR4][R14.64+0x10], R21 ;  /* 0x000010150e007986 */ /* 0x000fe8000c101904 */
        /* <DEDUP_REMOVED lines=9> */
[----:B------:R-:W-:Y:S01]  /*0500*/  STG.E.64 desc[UR4][R16.64], R10 ;  /* 0x0000000a10007986 */ /* 0x000fe2000c101b04 */
[----:B------:R-:W-:Y:S05]  /*0510*/  EXIT ;  /* 0x000000000000794d */ /* 0x000fea0003800000 */
.L_x_32:
        /* <DEDUP_REMOVED lines=14> */
.L_x_41:


//--------------------- .text._Z14get_offspringsPjS_PdS_PfS_S1_S0_jj --------------------------
	.section	.text._Z14get_offspringsPjS_PdS_PfS_S1_S0_jj,"ax",@progbits
	.align	128
        .global         _Z14get_offspringsPjS_PdS_PfS_S1_S0_jj
        .type           _Z14get_offspringsPjS_PdS_PfS_S1_S0_jj,@function
        .size           _Z14get_offspringsPjS_PdS_PfS_S1_S0_jj,(.L_x_42 - _Z14get_offspringsPjS_PdS_PfS_S1_S0_jj)
        .other          _Z14get_offspringsPjS_PdS_PfS_S1_S0_jj,@"STO_CUDA_ENTRY STV_DEFAULT"
_Z14get_offspringsPjS_PdS_PfS_S1_S0_jj:
.text._Z14get_offspringsPjS_PdS_PfS_S1_S0_jj:
[----:B------:R-:W-:Y:S01]  /*0000*/  LDC R1, c[0x0][0x37c] ;  /* 0x0000df00ff017b82 */ /* 0x000fe20000000800 */
[----:B------:R-:W0:Y:S07]  /*0010*/  S2R R2, SR_TID.X ;  /* 0x0000000000027919 */ /* 0x000e2e0000002100 */
[----:B------:R-:W0:Y:S01]  /*0020*/  LDC.64 R4, c[0x0][0x3a0] ;  /* 0x0000e800ff047b82 */ /* 0x000e220000000a00 */
[----:B------:R-:W1:Y:S01]  /*0030*/  LDCU.64 UR4, c[0x0][0x358] ;  /* 0x00006b00ff0477ac */ /* 0x000e620008000a00 */
[----:B------:R-:W2:Y:S01]  /*0040*/  LDCU UR6, c[0x0][0x3c0] ;  /* 0x00007800ff0677ac */ /* 0x000ea20008000800 */
[----:B------:R-:W3:Y:S01]  /*0050*/  LDCU.128 UR8, c[0x0][0x380] ;  /* 0x00007000ff0877ac */ /* 0x000ee20008000c00 */
[----:B0-----:R-:W-:-:S06]  /*0060*/  IMAD.WIDE.U32 R4, R2, 0x4, R4 ;  /* 0x0000000402047825 */ /* 0x001fcc00078e0004 */
[----:B-1----:R-:W4:Y:S01]  /*0070*/  LDG.E R4, desc[UR4][R4.64] ;  /* 0x0000000404047981 */ /* 0x002f22000c1e1900 */
[----:B--2---:R-:W-:Y:S01]  /*0080*/  IMAD R12, R2, UR6, RZ ;  /* 0x00000006020c7c24 */ /* 0x004fe2000f8e02ff */
[----:B------:R-:W-:Y:S01]  /*0090*/  UMOV UR6, 0xcccccccd ;  /* 0xcccccccd00067882 */ /* 0x000fe20000000000 */
[----:B------:R-:W-:Y:S01]  /*00a0*/  UMOV UR7, 0x3feccccc ;  /* 0x3feccccc00077882 */ /* 0x000fe20000000000 */
[----:B------:R-:W-:Y:S02]  /*00b0*/  BSSY.RECONVERGENT B0, `(.L_x_33) ;  /* 0x000007d000007945 */ /* 0x000fe40003800200 */
[C---:B---3--:R-:W-:Y:S02]  /*00c0*/  IADD3 R8, P1, PT, R12.reuse, UR8, RZ ;  /* 0x000000080c087c10 */ /* 0x048fe4000ff3e0ff */
[----:B------:R-:W-:Y:S02]  /*00d0*/  IADD3 R12, P2, PT, R12, UR10, RZ ;  /* 0x0000000a0c0c7c10 */ /* 0x000fe4000ff5e0ff */
[----:B------:R-:W-:-:S02]  /*00e0*/  IADD3.X R9, PT, PT, RZ, UR9, RZ, P1, !PT ;  /* 0x00000009ff097c10 */ /* 0x000fc40008ffe4ff */
[----:B------:R-:W-:Y:S01]  /*00f0*/  IADD3.X R13, PT, PT, RZ, UR11, RZ, P2, !PT ;  /* 0x0000000bff0d7c10 */ /* 0x000fe200097fe4ff */
[----:B----4-:R-:W0:Y:S02]  /*0100*/  F2F.F64.F32 R6, R4 ;  /* 0x0000000400067310 */ /* 0x010e240000201800 */
[----:B0-----:R-:W-:-:S14]  /*0110*/  DSETP.GEU.AND P0, PT, R6, UR6, PT ;  /* 0x0000000606007e2a */ /* 0x001fdc000bf0e000 */
[----:B------:R-:W-:Y:S05]  /*0120*/  @P0 BRA `(.L_x_34) ;  /* 0x0000000400640947 */ /* 0x000fea0003800000 */
[----:B------:R-:W0:Y:S02]  /*0130*/  LDC.64 R4, c[0x0][0x398] ;  /* 0x0000e600ff047b82 */ /* 0x000e240000000a00 */
[----:B0-----:R-:W-:-:S06]  /*0140*/  IMAD.WIDE.U32 R4, R2, 0x4, R4 ;  /* 0x0000000402047825 */ /* 0x001fcc00078e0004 */
[----:B------:R-:W2:Y:S02]  /*0150*/  LDG.E R4, desc[UR4][R4.64] ;  /* 0x0000000404047981 */ /* 0x000ea4000c1e1900 */
[----:B--2---:R-:W-:-:S05]  /*0160*/  SHF.R.U32.HI R0, RZ, 0x1, R4 ;  /* 0x00000001ff007819 */ /* 0x004fca0000011604 */
[----:B------:R-:W-:-:S05]  /*0170*/  IMAD.HI.U32 R0, R0, -0x6db6db6d, RZ ;  /* 0x9249249300007827 */ /* 0x000fca00078e00ff */
[----:B------:R-:W-:-:S05]  /*0180*/  SHF.R.U32.HI R3, RZ, 0x2, R0 ;  /* 0x00000002ff037819 */ /* 0x000fca0000011600 */
[----:B------:R-:W-:-:S04]  /*0190*/  IMAD R0, R3, -0xe, R4 ;  /* 0xfffffff203007824 */ /* 0x000fc800078e0204 */
[----:B------:R-:W-:-:S05]  /*01a0*/  IMAD.WIDE.U32 R6, R0, 0x4, R8 ;  /* 0x0000000400067825 */ /* 0x000fca00078e0008 */
[----:B------:R-:W2:Y:S01]  /*01b0*/  LDG.E R29, desc[UR4][R6.64] ;  /* 0x00000004061d7981 */ /* 0x000ea2000c1e1900 */
[----:B------:R-:W-:-:S05]  /*01c0*/  VIADD R3, R0, 0x1 ;  /* 0x0000000100037836 */ /* 0x000fca0000000000 */
[----:B------:R-:W-:-:S04]  /*01d0*/  ISETP.NE.AND P0, PT, R3, 0xe, PT ;  /* 0x0000000e0300780c */ /* 0x000fc80003f05270 */
[----:B------:R-:W-:-:S05]  /*01e0*/  SEL R11, R3, RZ, P0 ;  /* 0x000000ff030b7207 */ /* 0x000fca0000000000 */
[----:B------:R-:W-:Y:S01]  /*01f0*/  IMAD.WIDE.U32 R10, R11, 0x4, R8 ;  /* 0x000000040b0a7825 */ /* 0x000fe200078e0008 */
[C---:B------:R-:W-:Y:S01]  /*0200*/  ISETP.GE.U32.AND P0, PT, R0.reuse, 0xc, PT ;  /* 0x0000000c0000780c */ /* 0x040fe20003f06070 */
[----:B--2---:R1:W-:Y:S04]  /*0210*/  STG.E desc[UR4][R12.64], R29 ;  /* 0x0000001d0c007986 */ /* 0x0043e8000c101904 */
[----:B------:R-:W2:Y:S01]  /*0220*/  LDG.E R25, desc[UR4][R10.64] ;  /* 0x000000040a197981 */ /* 0x000ea2000c1e1900 */
[----:B------:R-:W-:-:S07]  /*0230*/  IADD3 R5, PT, PT, R0, 0x2, RZ ;  /* 0x0000000200057810 */ /* 0x000fce0007ffe0ff */
[----:B------:R-:W-:-:S05]  /*0240*/  @P0 IADD3 R5, PT, PT, R0, -0xc, RZ ;  /* 0xfffffff400050810 */ /* 0x000fca0007ffe0ff */
[----:B------:R-:W-:Y:S01]  /*0250*/  IMAD.WIDE.U32 R4, R5, 0x4, R8 ;  /* 0x0000000405047825 */ /* 0x000fe200078e0008 */
[C---:B------:R-:W-:Y:S01]  /*0260*/  ISETP.GE.U32.AND P0, PT, R0.reuse, 0xb, PT ;  /* 0x0000000b0000780c */ /* 0x040fe20003f06070 */
[----:B--2---:R1:W-:Y:S04]  /*0270*/  STG.E desc[UR4][R12.64+0x4], R25 ;  /* 0x000004190c007986 */ /* 0x0043e8000c101904 */
[----:B------:R-:W2:Y:S01]  /*0280*/  LDG.E R21, desc[UR4][R4.64] ;  /* 0x0000000404157981 */ /* 0x000ea2000c1e1900 */
[----:B------:R-:W-:-:S07]  /*0290*/  VIADD R7, R0, 0x3 ;  /* 0x0000000300077836 */ /* 0x000fce0000000000 */
[----:B------:R-:W-:-:S05]  /*02a0*/  @P0 IADD3 R7, PT, PT, R0, -0xb, RZ ;  /* 0xfffffff500070810 */ /* 0x000fca0007ffe0ff */
[----:B------:R-:W-:Y:S01]  /*02b0*/  IMAD.WIDE.U32 R6, R7, 0x4, R8 ;  /* 0x0000000407067825 */ /* 0x000fe200078e0008 */
[C---:B------:R-:W-:Y:S01]  /*02c0*/  ISETP.GE.U32.AND P0, PT, R0.reuse, 0xa, PT ;  /* 0x0000000a0000780c */ /* 0x040fe20003f06070 */
[----:B--2---:R1:W-:Y:S04]  /*02d0*/  STG.E desc[UR4][R12.64+0x8], R21 ;  /* 0x000008150c007986 */ /* 0x0043e8000c101904 */
[----:B------:R-:W2:Y:S01]  /*02e0*/  LDG.E R19, desc[UR4][R6.64] ;  /* 0x0000000406137981 */ /* 0x000ea2000c1e1900 */
[----:B------:R-:W-:-:S07]  /*02f0*/  IADD3 R11, PT, PT, R0, 0x4, RZ ;  /* 0x00000004000b7810 */ /* 0x000fce0007ffe0ff */
[----:B------:R-:W-:-:S04]  /*0300*/  @P0 VIADD R11, R0, 0xfffffff6 ;  /* 0xfffffff6000b0836 */ /* 0x000fc80000000000 */
[----:B------:R-:W-:Y:S01]  /*0310*/  IMAD.WIDE.U32 R10, R11, 0x4, R8 ;  /* 0x000000040b0a7825 */ /* 0x000fe200078e0008 */
[C---:B------:R-:W-:Y:S02]  /*0320*/  ISETP.GE.U32.AND P0, PT, R0.reuse, 0x9, PT ;  /* 0x000000090000780c */ /* 0x040fe40003f06070 */
[C---:B------:R-:W-:Y:S01]  /*0330*/  IADD3 R5, PT, PT, R0.reuse, 0x5, RZ ;  /* 0x0000000500057810 */ /* 0x040fe20007ffe0ff */
[----:B--2---:R1:W-:Y:S04]  /*0340*/  STG.E desc[UR4][R12.64+0xc], R19 ;  /* 0x00000c130c007986 */ /* 0x0043e8000c101904 */
[----:B------:R-:W2:Y:S06]  /*0350*/  LDG.E R15, desc[UR4][R10.64] ;  /* 0x000000040a0f7981 */ /* 0x000eac000c1e1900 */
        /* <DEDUP_REMOVED lines=20> */
[----:B------:R-:W-:-:S03]  /*04a0*/  ISETP.GE.U32.AND P0, PT, R0, 0x5, PT ;  /* 0x000000050000780c */ /* 0x000fc60003f06070 */
[C---:B------:R-:W-:Y:S01]  /*04b0*/  VIADD R3, R0.reuse, 0x9 ;  /* 0x0000000900037836 */ /* 0x040fe20000000000 */
[----:B--2---:R1:W-:Y:S04]  /*04c0*/  STG.E desc[UR4][R12.64+0x1c], R6 ;  /* 0x00001c060c007986 */ /* 0x0043e8000c101904 */
[----:B------:R0:W2:Y:S05]  /*04d0*/  LDG.E R24, desc[UR4][R4.64] ;  /* 0x0000000404187981 */ /* 0x0000aa000c1e1900 */
[----:B------:R-:W-:-:S05]  /*04e0*/  @P0 IADD3 R3, PT, PT, R0, -0x5, RZ ;  /* 0xfffffffb00030810 */ /* 0x000fca0007ffe0ff */
[----:B0-----:R-:W-:Y:S01]  /*04f0*/  IMAD.WIDE.U32 R4, R3, 0x4, R8 ;  /* 0x0000000403047825 */ /* 0x001fe200078e0008 */
        /* <DEDUP_REMOVED lines=16> */
[----:B------:R-:W-:-:S05]  /*0600*/  @P0 IADD3 R4, PT, PT, R0, -0x2, RZ ;  /* 0xfffffffe00040810 */ /* 0x000fca0007ffe0ff */
[----:B------:R-:W-:Y:S01]  /*0610*/  IMAD.WIDE.U32 R10, R4, 0x4, R8 ;  /* 0x00000004040a7825 */ /* 0x000fe200078e0008 */
[----:B------:R-:W-:-:S03]  /*0620*/  ISETP.NE.AND P0, PT, R0, RZ, PT ;  /* 0x000000ff0000720c */ /* 0x000fc60003f05270 */
[----:B------:R-:W-:Y:S01]  /*0630*/  VIADD R0, R0, 0xffffffff ;  /* 0xffffffff00007836 */ /* 0x000fe20000000000 */
[----:B--2---:R1:W-:Y:S04]  /*0640*/  STG.E desc[UR4][R12.64+0x2c], R3 ;  /* 0x00002c030c007986 */ /* 0x0043e8000c101904 */
[----:B------:R-:W2:Y:S01]  /*0650*/  LDG.E R4, desc[UR4][R10.64] ;  /* 0x000000040a047981 */ /* 0x000ea2000c1e1900 */
[----:B------:R-:W-:-:S05]  /*0660*/  SEL R0, R0, 0xd, P0 ;  /* 0x0000000d00007807 */ /* 0x000fca0000000000 */
[----:B------:R-:W-:Y:S01]  /*0670*/  IMAD.WIDE.U32 R8, R0, 0x4, R8 ;  /* 0x0000000400087825 */ /* 0x000fe200078e0008 */
[----:B--2---:R1:W-:Y:S04]  /*0680*/  STG.E desc[UR4][R12.64+0x30], R4 ;  /* 0x000030040c007986 */ /* 0x0043e8000c101904 */
[----:B------:R-:W2:Y:S04]  /*0690*/  LDG.E R0, desc[UR4][R8.64] ;  /* 0x0000000408007981 */ /* 0x000ea8000c1e1900 */
[----:B--2---:R1:W-:Y:S01]  /*06a0*/  STG.E desc[UR4][R12.64+0x34], R0 ;  /* 0x000034000c007986 */ /* 0x0043e2000c101904 */
[----:B------:R-:W-:Y:S05]  /*06b0*/  BRA `(.L_x_35) ;  /* 0x0000000000707947 */ /* 0x000fea0003800000 */
.L_x_34:
[----:B------:R-:W2:Y:S04]  /*06c0*/  LDG.E R29, desc[UR4][R8.64] ;  /* 0x00000004081d7981 */ /* 0x000ea8000c1e1900 */
[----:B--2---:R0:W-:Y:S04]  /*06d0*/  STG.E desc[UR4][R12.64], R29 ;  /* 0x0000001d0c007986 */ /* 0x0041e8000c101904 */
        /* <DEDUP_REMOVED lines=25> */
[----:B--2---:R0:W-:Y:S02]  /*0870*/  STG.E desc[UR4][R12.64+0x34], R0 ;  /* 0x000034000c007986 */ /* 0x0041e4000c101904 */
.L_x_35:
[----:B------:R-:W-:Y:S05]  /*0880*/  BSYNC.RECONVERGENT B0 ;  /* 0x0000000000007941 */ /* 0x000fea0003800200 */
.L_x_33:
[----:B------:R-:W2:Y:S02]  /*0890*/  LDC.64 R8, c[0x0][0x3b0] ;  /* 0x0000ec00ff087b82 */ /* 0x000ea40000000a00 */
[----:B--2---:R-:W-:-:S06]  /*08a0*/  IMAD.WIDE.U32 R16, R2, 0x4, R8 ;  /* 0x0000000402107825 */ /* 0x004fcc00078e0008 */
[----:B------:R-:W2:Y:S01]  /*08b0*/  LDC.64 R8, c[0x0][0x390] ;  /* 0x0000e400ff087b82 */ /* 0x000ea20000000a00 */
[----:B------:R-:W3:Y:S01]  /*08c0*/  LDG.E R10, desc[UR4][R16.64] ;  /* 0x00000004100a7981 */ /* 0x000ee2000c1e1900 */
[----:B------:R-:W-:Y:S01]  /*08d0*/  UMOV UR6, 0x33333333 ;  /* 0x3333333300067882 */ /* 0x000fe20000000000 */
[----:B------:R-:W-:Y:S01]  /*08e0*/  UMOV UR7, 0x3fd33333 ;  /* 0x3fd3333300077882 */ /* 0x000fe20000000000 */
[----:B------:R-:W-:Y:S01]  /*08f0*/  BSSY.RECONVERGENT B0, `(.L_x_36) ;  /* 0x0000025000007945 */ /* 0x000fe20003800200 */
[----:B---3--:R-:W3:Y:S02]  /*0900*/  F2F.F64.F32 R10, R10 ;  /* 0x0000000a000a7310 */ /* 0x008ee40000201800 */
[----:B---3--:R-:W-:-:S14]  /*0910*/  DSETP.GEU.AND P0, PT, R10, UR6, PT ;  /* 0x000000060a007e2a */ /* 0x008fdc000bf0e000 */
[----:B--2---:R-:W-:Y:S05]  /*0920*/  @P0 BRA `(.L_x_37) ;  /* 0x0000000000840947 */ /* 0x004fea0003800000 */
[----:B01----:R-:W0:Y:S01]  /*0930*/  LDC.64 R4, c[0x0][0x3a8] ;  /* 0x0000ea00ff047b82 */ /* 0x003e220000000a00 */
[----:B------:R-:W-:-:S05]  /*0940*/  SHF.L.U32 R3, R2, 0x1, RZ ;  /* 0x0000000102037819 */ /* 0x000fca00000006ff */
[----:B0-----:R-:W-:-:S05]  /*0950*/  IMAD.WIDE.U32 R4, R3, 0x4, R4 ;  /* 0x0000000403047825 */ /* 0x001fca00078e0004 */
[----:B------:R-:W2:Y:S04]  /*0960*/  LDG.E R6, desc[UR4][R4.64+0x4] ;  /* 0x0000040404067981 */ /* 0x000ea8000c1e1900 */
[----:B------:R-:W3:Y:S01]  /*0970*/  LDG.E R0, desc[UR4][R4.64] ;  /* 0x0000000404007981 */ /* 0x000ee2000c1e1900 */
[----:B--2---:R-:W-:Y:S02]  /*0980*/  SHF.R.U32.HI R7, RZ, 0x1, R6 ;  /* 0x00000001ff077819 */ /* 0x004fe40000011606 */
[----:B---3--:R-:W-:-:S03]  /*0990*/  SHF.R.U32.HI R3, RZ, 0x1, R0 ;  /* 0x00000001ff037819 */ /* 0x008fc60000011600 */
[----:B------:R-:W-:-:S04]  /*09a0*/  IMAD.HI.U32 R7, R7, -0x6db6db6d, RZ ;  /* 0x9249249307077827 */ /* 0x000fc800078e00ff */
[----:B------:R-:W-:Y:S01]  /*09b0*/  IMAD.HI.U32 R3, R3, -0x6db6db6d, RZ ;  /* 0x9249249303037827 */ /* 0x000fe200078e00ff */
[----:B------:R-:W-:-:S04]  /*09c0*/  SHF.R.U32.HI R7, RZ, 0x2, R7 ;  /* 0x00000002ff077819 */ /* 0x000fc80000011607 */
[----:B------:R-:W-:Y:S01]  /*09d0*/  SHF.R.U32.HI R3, RZ, 0x2, R3 ;  /* 0x00000002ff037819 */ /* 0x000fe20000011603 */
[----:B------:R-:W-:-:S04]  /*09e0*/  IMAD R7, R7, -0xe, R6 ;  /* 0xfffffff207077824 */ /* 0x000fc800078e0206 */
[----:B------:R-:W-:Y:S02]  /*09f0*/  IMAD R3, R3, -0xe, R0 ;  /* 0xfffffff203037824 */ /* 0x000fe400078e0200 */
[----:B------:R-:W-:-:S04]  /*0a00*/  IMAD.WIDE.U32 R16, R7, 0x4, R12 ;  /* 0x0000000407107825 */ /* 0x000fc800078e000c */
[----:B------:R-:W-:Y:S01]  /*0a10*/  IMAD.WIDE.U32 R10, R3, 0x4, R12 ;  /* 0x00000004030a7825 */ /* 0x000fe200078e000c */
[----:B------:R-:W2:Y:S04]  /*0a20*/  LDG.E R5, desc[UR4][R16.64] ;  /* 0x0000000410057981 */ /* 0x000ea8000c1e1900 */
[----:B------:R-:W3:Y:S04]  /*0a30*/  LDG.E R3, desc[UR4][R10.64] ;  /* 0x000000040a037981 */ /* 0x000ee8000c1e1900 */
[----:B--2---:R0:W-:Y:S04]  /*0a40*/  STG.E desc[UR4][R10.64], R5 ;  /* 0x000000050a007986 */ /* 0x0041e8000c101904 */
[----:B---3--:R1:W-:Y:S04]  /*0a50*/  STG.E desc[UR4][R16.64], R3 ;  /* 0x0000000310007986 */ /* 0x0083e8000c101904 */
[----:B------:R2:W5:Y:S04]  /*0a60*/  LDG.E R29, desc[UR4][R12.64] ;  /* 0x000000040c1d7981 */ /* 0x000568000c1e1900 */
        /* <DEDUP_REMOVED lines=8> */
[----:B0-----:R2:W5:Y:S04]  /*0af0*/  LDG.E R5, desc[UR4][R12.64+0x24] ;  /* 0x000024040c057981 */ /* 0x001568000c1e1900 */
[----:B------:R2:W5:Y:S04]  /*0b00*/  LDG.E R7, desc[UR4][R12.64+0x28] ;  /* 0x000028040c077981 */ /* 0x000568000c1e1900 */
[----:B-1----:R2:W5:Y:S04]  /*0b10*/  LDG.E R3, desc[UR4][R12.64+0x2c] ;  /* 0x00002c040c037981 */ /* 0x002568000c1e1900 */
[----:B------:R2:W5:Y:S04]  /*0b20*/  LDG.E R4, desc[UR4][R12.64+0x30] ;  /* 0x000030040c047981 */ /* 0x000568000c1e1900 */
[----:B------:R2:W5:Y:S02]  /*0b30*/  LDG.E R0, desc[UR4][R12.64+0x34] ;  /* 0x000034040c007981 */ /* 0x000564000c1e1900 */
.L_x_37:
[----:B------:R-:W-:Y:S05]  /*0b40*/  BSYNC.RECONVERGENT B0 ;  /* 0x0000000000007941 */ /* 0x000fea0003800200 */
.L_x_36:
[----:B------:R-:W0:Y:S02]  /*0b50*/  LDCU UR6, c[0x0][0x3c4] ;  /* 0x00007880ff0677ac */ /* 0x000e240008000800 */
[----:B012--5:R-:W-:Y:S02]  /*0b60*/  IMAD R13, R29, UR6, RZ ;  /* 0x000000061d0d7c24 */ /* 0x027fe4000f8e02ff */
[----:B------:R-:W-:-:S03]  /*0b70*/  IMAD R11, R25, UR6, RZ ;  /* 0x00000006190b7c24 */ /* 0x000fc6000f8e02ff */
[----:B------:R-:W-:-:S04]  /*0b80*/  IADD3 R12, P0, PT, R13, R8, RZ ;  /* 0x000000080d0c7210 */ /* 0x000fc80007f1e0ff */
[----:B------:R-:W-:Y:S02]  /*0b90*/  IADD3.X R13, PT, PT, RZ, R9, RZ, P0, !PT ;  /* 0x00000009ff0d7210 */ /* 0x000fe400007fe4ff */
[----:B------:R-:W-:Y:S01]  /*0ba0*/  IADD3 R10, P0, PT, R11, R8, RZ ;  /* 0x000000080b0a7210 */ /* 0x000fe20007f1e0ff */
[----:B------:R-:W-:-:S03]  /*0bb0*/  IMAD.WIDE.U32 R16, R25, 0x8, R12 ;  /* 0x0000000819107825 */ /* 0x000fc600078e000c */
[----:B------:R-:W-:-:S03]  /*0bc0*/  IADD3.X R11, PT, PT, RZ, R9, RZ, P0, !PT ;  /* 0x00000009ff0b7210 */ /* 0x000fc600007fe4ff */
[----:B------:R-:W2:Y:S01]  /*0bd0*/  LDG.E.64 R16, desc[UR4][R16.64] ;  /* 0x0000000410107981 */ /* 0x000ea2000c1e1b00 */
[----:B------:R-:W-:-:S06]  /*0be0*/  IMAD.WIDE.U32 R10, R21, 0x8, R10 ;  /* 0x00000008150a7825 */ /* 0x000fcc00078e000a */
[----:B------:R-:W3:Y:S01]  /*0bf0*/  LDG.E.64 R10, desc[UR4][R10.64] ;  /* 0x000000040a0a7981 */ /* 0x000ee2000c1e1b00 */
[----:B------:R-:W-:-:S05]  /*0c00*/  IMAD R13, R21, UR6, RZ ;  /* 0x00000006150d7c24 */ /* 0x000fca000f8e02ff */
[----:B------:R-:W-:-:S05]  /*0c10*/  IADD3 R12, P0, PT, R13, R8, RZ ;  /* 0x000000080d0c7210 */ /* 0x000fca0007f1e0ff */
[----:B------:R-:W-:Y:S02]  /*0c20*/  IMAD.X R13, RZ, RZ, R9, P0 ;  /* 0x000000ffff0d7224 */ /* 0x000fe400000e0609 */
[----:B------:R-:W-:-:S06]  /*0c30*/  IMAD.WIDE.U32 R12, R19, 0x8, R12 ;  /* 0x00000008130c7825 */ /* 0x000fcc00078e000c */
[----:B------:R-:W4:Y:S01]  /*0c40*/  LDG.E.64 R12, desc[UR4][R12.64] ;  /* 0x000000040c0c7981 */ /* 0x000f22000c1e1b00 */
[----:B------:R-:W-:Y:S02]  /*0c50*/  IMAD R19, R19, UR6, RZ ;  /* 0x0000000613137c24 */ /* 0x000fe4000f8e02ff */
[----:B------:R-:W-:Y:S02]  /*0c60*/  IMAD R21, R15, UR6, RZ ;  /* 0x000000060f157c24 */ /* 0x000fe4000f8e02ff */
[----:B------:R-:W-:Y:S01]  /*0c70*/  IMAD R25, R23, UR6, RZ ;  /* 0x0000000617197c24 */ /* 0x000fe2000f8e02ff */
[-C--:B------:R-:W-:Y:S01]  /*0c80*/  IADD3 R20, P0, PT, R19, R8.reuse, RZ ;  /* 0x0000000813147210 */ /* 0x080fe20007f1e0ff */
[----:B------:R-:W-:Y:S01]  /*0c90*/  IMAD R19, R27, UR6, RZ ;  /* 0x000000061b137c24 */ /* 0x000fe2000f8e02ff */
[----:B------:R-:W-:Y:S02]  /*0ca0*/  IADD3 R18, P1, PT, R21, R8, RZ ;  /* 0x0000000815127210 */ /* 0x000fe40007f3e0ff */
[----:B------:R-:W-:-:S02]  /*0cb0*/  IADD3.X R21, PT, PT, RZ, R9, RZ, P0, !PT ;  /* 0x00000009ff157210 */ /* 0x000fc400007fe4ff */
[----:B------:R-:W-:Y:S02]  /*0cc0*/  IADD3 R14, P0, PT, R19, R8, RZ ;  /* 0x00000008130e7210 */ /* 0x000fe40007f1e0ff */
[-C--:B------:R-:W-:Y:S01]  /*0cd0*/  IADD3.X R19, PT, PT, RZ, R9.reuse, RZ, P1, !PT ;  /* 0x00000009ff137210 */ /* 0x080fe20000ffe4ff */
[----:B------:R-:W-:Y:S01]  /*0ce0*/  IMAD.WIDE.U32 R20, R15, 0x8, R20 ;  /* 0x000000080f147825 */ /* 0x000fe200078e0014 */
[----:B------:R-:W-:-:S03]  /*0cf0*/  IADD3.X R15, PT, PT, RZ, R9, RZ, P0, !PT ;  /* 0x00000009ff0f7210 */ /* 0x000fc600007fe4ff */
[----:B------:R-:W-:Y:S02]  /*0d00*/  IMAD.WIDE.U32 R18, R27, 0x8, R18 ;  /* 0x000000081b127825 */ /* 0x000fe400078e0012 */
[----:B------:R-:W4:Y:S01]  /*0d10*/  LDG.E.64 R20, desc[UR4][R20.64] ;  /* 0x0000000414147981 */ /* 0x000f22000c1e1b00 */
[----:B------:R-:W-:Y:S01]  /*0d20*/  IADD3 R22, P0, PT, R25, R8, RZ ;  /* 0x0000000819167210 */ /* 0x000fe20007f1e0ff */
[----:B------:R-:W-:Y:S02]  /*0d30*/  IMAD.WIDE.U32 R14, R23, 0x8, R14 ;  /* 0x00000008170e7825 */ /* 0x000fe400078e000e */
[----:B------:R-:W4:Y:S02]  /*0d40*/  LDG.E.64 R18, desc[UR4][R18.64] ;  /* 0x0000000412127981 */ /* 0x000f24000c1e1b00 */
[C---:B------:R-:W-:Y:S02]  /*0d50*/  IMAD R25, R6.reuse, UR6, RZ ;  /* 0x0000000606197c24 */ /* 0x040fe4000f8e02ff */
[----:B------:R-:W-:Y:S01]  /*0d60*/  IMAD.X R23, RZ, RZ, R9, P0 ;  /* 0x000000ffff177224 */ /* 0x000fe200000e0609 */
[----:B------:R-:W4:Y:S01]  /*0d70*/  LDG.E.64 R14, desc[UR4][R14.64] ;  /* 0x000000040e0e7981 */ /* 0x000f22000c1e1b00 */
[----:B------:R-:W-:-:S06]  /*0d80*/  IMAD.WIDE.U32 R26, R6, 0x8, R22 ;  /* 0x00000008061a7825 */ /* 0x000fcc00078e0016 */
[----:B------:R-:W4:Y:S01]  /*0d90*/  LDG.E.64 R26, desc[UR4][R26.64] ;  /* 0x000000041a1a7981 */ /* 0x000f22000c1e1b00 */
[----:B--2---:R-:W-:-:S08]  /*0da0*/  DADD R16, RZ, R16 ;  /* 0x00000000ff107229 */ /* 0x004fd00000000010 */
[----:B---3--:R-:W-:Y:S01]  /*0db0*/  DADD R10, R16, R10 ;  /* 0x00000000100a7229 */ /* 0x008fe2000000000a */
[----:B------:R-:W-:Y:S01]  /*0dc0*/  IMAD R17, R24, UR6, RZ ;  /* 0x0000000618117c24 */ /* 0x000fe2000f8e02ff */
[----:B------:R-:W-:-:S04]  /*0dd0*/  IADD3 R16, P0, PT, R25, R8, RZ ;  /* 0x0000000819107210 */ /* 0x000fc80007f1e0ff */
[----:B------:R-:W-:Y:S02]  /*0de0*/  IADD3 R22, P1, PT, R17, R8, RZ ;  /* 0x0000000811167210 */ /* 0x000fe40007f3e0ff */
[-C--:B------:R-:W-:Y:S01]  /*0df0*/  IADD3.X R17, PT, PT, RZ, R9.reuse, RZ, P0, !PT ;  /* 0x00000009ff117210 */ /* 0x080fe200007fe4ff */
[----:B------:R-:W-:Y:S01]  /*0e00*/  IMAD R25, R5, UR6, RZ ;  /* 0x0000000605197c24 */ /* 0x000fe2000f8e02ff */
[----:B------:R-:W-:Y:S01]  /*0e10*/  IADD3.X R23, PT, PT, RZ, R9, RZ, P1, !PT ;  /* 0x00000009ff177210 */ /* 0x000fe20000ffe4ff */
[----:B------:R-:W-:-:S03]  /*0e20*/  IMAD.WIDE.U32 R16, R24, 0x8, R16 ;  /* 0x0000000818107825 */ /* 0x000fc600078e0010 */
[-C--:B------:R-:W-:Y:S01]  /*0e30*/  IADD3 R24, P0, PT, R25, R8.reuse, RZ ;  /* 0x0000000819187210 */ /* 0x080fe20007f1e0ff */
[----:B------:R-:W-:Y:S02]  /*0e40*/  IMAD.WIDE.U32 R22, R5, 0x8, R22 ;  /* 0x0000000805167825 */ /* 0x000fe400078e0016 */
[----:B------:R-:W2:Y:S01]  /*0e50*/  LDG.E.64 R16, desc[UR4][R16.64] ;  /* 0x0000000410107981 */ /* 0x000ea2000c1e1b00 */
[----:B------:R-:W-:Y:S01]  /*0e60*/  IADD3.X R25, PT, PT, RZ, R9, RZ, P0, !PT ;  /* 0x00000009ff197210 */ /* 0x000fe200007fe4ff */
[----:B------:R-:W-:Y:S01]  /*0e70*/  IMAD R5, R7, UR6, RZ ;  /* 0x0000000607057c24 */ /* 0x000fe2000f8e02ff */
[----:B----4-:R-:W-:Y:S01]  /*0e80*/  DADD R10, R10, R12 ;  /* 0x000000000a0a7229 */ /* 0x010fe2000000000c */
[----:B------:R-:W3:Y:S01]  /*0e90*/  LDG.E.64 R22, desc[UR4][R22.64] ;  /* 0x0000000416167981 */ /* 0x000ee2000c1e1b00 */
[----:B------:R-:W-:Y:S02]  /*0ea0*/  IMAD R13, R3, UR6, RZ ;  /* 0x00000006030d7c24 */ /* 0x000fe4000f8e02ff */
[----:B------:R-:W-:Y:S01]  /*0eb0*/  IADD3 R6, P0, PT, R5, R8, RZ ;  /* 0x0000000805067210 */ /* 0x000fe20007f1e0ff */
[----:B------:R-:W-:-:S04]  /*0ec0*/  IMAD.WIDE.U32 R24, R7, 0x8, R24 ;  /* 0x0000000807187825 */ /* 0x000fc800078e0018 */
[----:B------:R-:W-:Y:S01]  /*0ed0*/  IMAD.X R7, RZ, RZ, R9, P0 ;  /* 0x000000ffff077224 */ /* 0x000fe200000e0609 */
[-C--:B------:R-:W-:Y:S01]  /*0ee0*/  IADD3 R12, P0, PT, R13, R8.reuse, RZ ;  /* 0x000000080d0c7210 */ /* 0x080fe20007f1e0ff */
[----:B------:R-:W4:Y:S01]  /*0ef0*/  LDG.E.64 R24, desc[UR4][R24.64] ;  /* 0x0000000418187981 */ /* 0x000f22000c1e1b00 */
[----:B------:R-:W-:Y:S02]  /*0f00*/  IMAD.WIDE.U32 R6, R3, 0x8, R6 ;  /* 0x0000000803067825 */ /* 0x000fe400078e0006 */
[----:B------:R-:W-:Y:S02]  /*0f10*/  IADD3.X R13, PT, PT, RZ, R9, RZ, P0, !PT ;  /* 0x00000009ff0d7210 */ /* 0x000fe400007fe4ff */
[C---:B------:R-:W-:Y:S02]  /*0f20*/  IMAD R5, R4.reuse, UR6, RZ ;  /* 0x0000000604057c24 */ /* 0x040fe4000f8e02ff */
[----:B------:R-:W-:Y:S01]  /*0f30*/  IMAD.WIDE.U32 R12, R4, 0x8, R12 ;  /* 0x00000008040c7825 */ /* 0x000fe200078e000c */
[----:B------:R-:W4:Y:S02]  /*0f40*/  LDG.E.64 R6, desc[UR4][R6.64] ;  /* 0x0000000406067981 */ /* 0x000f24000c1e1b00 */
[----:B------:R-:W-:Y:S01]  /*0f50*/  IADD3 R4, P0, PT, R5, R8, RZ ;  /* 0x0000000805047210 */ /* 0x000fe20007f1e0ff */
[----:B------:R-:W-:-:S02]  /*0f60*/  IMAD R3, R0, UR6, RZ ;  /* 0x0000000600037c24 */ /* 0x000fc4000f8e02ff */
[----:B------:R-:W4:Y:S01]  /*0f70*/  LDG.E.64 R12, desc[UR4][R12.64] ;  /* 0x000000040c0c7981 */ /* 0x000f22000c1e1b00 */
[----:B------:R-:W-:-:S03]  /*0f80*/  IADD3.X R5, PT, PT, RZ, R9, RZ, P0, !PT ;  /* 0x00000009ff057210 */ /* 0x000fc600007fe4ff */
[----:B------:R-:W-:Y:S01]  /*0f90*/  IMAD.WIDE.U32 R4, R0, 0x8, R4 ;  /* 0x0000000800047825 */ /* 0x000fe200078e0004 */
[----:B------:R-:W-:-:S05]  /*0fa0*/  IADD3 R8, P0, PT, R3, R8, RZ ;  /* 0x0000000803087210 */ /* 0x000fca0007f1e0ff */
[----:B------:R-:W4:Y:S01]  /*0fb0*/  LDG.E.64 R4, desc[UR4][R4.64] ;  /* 0x0000000404047981 */ /* 0x000f22000c1e1b00 */
[----:B------:R-:W-:-:S06]  /*0fc0*/  IADD3.X R9, PT, PT, RZ, R9, RZ, P0, !PT ;  /* 0x00000009ff097210 */ /* 0x000fcc00007fe4ff */
[----:B------:R-:W4:Y:S01]  /*0fd0*/  LDG.E.64 R8, desc[UR4][R8.64] ;  /* 0x0000000408087981 */ /* 0x000f22000c1e1b00 */
[----:B------:R-:W-:-:S08]  /*0fe0*/  DADD R10, R10, R20 ;  /* 0x000000000a0a7229 */ /* 0x000fd00000000014 */
[----:B------:R-:W-:-:S08]  /*0ff0*/  DADD R10, R10, R18 ;  /* 0x000000000a0a7229 */ /* 0x000fd00000000012 */
[----:B------:R-:W-:-:S08]  /*1000*/  DADD R10, R10, R14 ;  /* 0x000000000a0a7229 */ /* 0x000fd0000000000e */
[----:B------:R-:W-:-:S08]  /*1010*/  DADD R10, R10, R26 ;  /* 0x000000000a0a7229 */ /* 0x000fd0000000001a */
[----:B--2---:R-:W-:-:S08]  /*1020*/  DADD R10, R10, R16 ;  /* 0x000000000a0a7229 */ /* 0x004fd00000000010 */
[----:B---3--:R-:W-:-:S08]  /*1030*/  DADD R10, R10, R22 ;  /* 0x000000000a0a7229 */ /* 0x008fd00000000016 */
[----:B----4-:R-:W-:-:S08]  /*1040*/  DADD R10, R10, R24 ;  /* 0x000000000a0a7229 */ /* 0x010fd00000000018 */
[----:B------:R-:W-:Y:S02]  /*1050*/  DADD R6, R10, R6 ;  /* 0x000000000a067229 */ /* 0x000fe40000000006 */
[----:B------:R-:W0:Y:S06]  /*1060*/  LDC.64 R10, c[0x0][0x3b8] ;  /* 0x0000ee00ff0a7b82 */ /* 0x000e2c0000000a00 */
[----:B------:R-:W-:-:S08]  /*1070*/  DADD R6, R6, R12 ;  /* 0x0000000006067229 */ /* 0x000fd0000000000c */
[----:B------:R-:W-:-:S08]  /*1080*/  DADD R4, R6, R4 ;  /* 0x0000000006047229 */ /* 0x000fd00000000004 */
[----:B------:R-:W-:Y:S01]  /*1090*/  DADD R4, R4, R8 ;  /* 0x0000000004047229 */ /* 0x000fe20000000008 */
[----:B0-----:R-:W-:-:S06]  /*10a0*/  IMAD.WIDE.U32 R2, R2, 0x8, R10 ;  /* 0x0000000802027825 */ /* 0x001fcc00078e000a */
[----:B------:R-:W-:Y:S01]  /*10b0*/  STG.E.64 desc[UR4][R2.64], R4 ;  /* 0x0000000402007986 */ /* 0x000fe2000c101b04 */
[----:B------:R-:W-:Y:S05]  /*10c0*/  EXIT ;  /* 0x000000000000794d */ /* 0x000fea0003800000 */
.L_x_38:
        /* <DEDUP_REMOVED lines=11> */
.L_x_42:


//--------------------- .text._Z11get_fitnessPjPdS0_jj --------------------------
	.section	.text._Z11get_fitnessPjPdS0_jj,"ax",@progbits
	.align	128
        .global         _Z11get_fitnessPjPdS0_jj
        .type           _Z11get_fitnessPjPdS0_jj,@function
        .size           _Z11get_fitnessPjPdS0_jj,(.L_x_43 - _Z11get_fitnessPjPdS0_jj)
        .other          _Z11get_fitnessPjPdS0_jj,@"STO_CUDA_ENTRY STV_DEFAULT"
_Z11get_fitnessPjPdS0_jj:
.text._Z11get_fitnessPjPdS0_jj:
[----:B------:R-:W-:Y:S01]  /*0000*/  LDC R1, c[0x0][0x37c] ;  /* 0x0000df00ff017b82 */ /* 0x000fe20000000800 */
[----:B------:R-:W0:Y:S07]  /*0010*/  S2R R0, SR_TID.X ;  /* 0x0000000000007919 */ /* 0x000e2e0000002100 */
[----:B------:R-:W1:Y:S01]  /*0020*/  LDC.64 R22, c[0x0][0x380] ;  /* 0x0000e000ff167b82 */ /* 0x000e620000000a00 */
[----:B------:R-:W0:Y:S01]  /*0030*/  LDCU.64 UR6, c[0x0][0x398] ;  /* 0x00007300ff0677ac */ /* 0x000e220008000a00 */
[----:B------:R-:W2:Y:S06]  /*0040*/  LDCU.64 UR4, c[0x0][0x358] ;  /* 0x00006b00ff0477ac */ /* 0x000eac0008000a00 */
[----:B------:R-:W3:Y:S01]  /*0050*/  LDC.64 R12, c[0x0][0x388] ;  /* 0x0000e200ff0c7b82 */ /* 0x000ee20000000a00 */
[----:B0-----:R-:W-:-:S05]  /*0060*/  IMAD R3, R0, UR6, RZ ;  /* 0x0000000600037c24 */ /* 0x001fca000f8e02ff */
[----:B-1----:R-:W-:-:S04]  /*0070*/  IADD3 R22, P0, PT, R3, R22, RZ ;  /* 0x0000001603167210 */ /* 0x002fc80007f1e0ff */
[----:B------:R-:W-:-:S05]  /*0080*/  IADD3.X R23, PT, PT, RZ, R23, RZ, P0, !PT ;  /* 0x00000017ff177210 */ /* 0x000fca00007fe4ff */
[----:B--2---:R-:W2:Y:S04]  /*0090*/  LDG.E R2, desc[UR4][R22.64] ;  /* 0x0000000416027981 */ /* 0x004ea8000c1e1900 */
[----:B------:R-:W4:Y:S04]  /*00a0*/  LDG.E R3, desc[UR4][R22.64+0x4] ;  /* 0x0000040416037981 */ /* 0x000f28000c1e1900 */
[----:B------:R-:W5:Y:S04]  /*00b0*/  LDG.E R5, desc[UR4][R22.64+0x8] ;  /* 0x0000080416057981 */ /* 0x000f68000c1e1900 */
[----:B------:R-:W5:Y:S04]  /*00c0*/  LDG.E R16, desc[UR4][R22.64+0xc] ;  /* 0x00000c0416107981 */ /* 0x000f68000c1e1900 */
[----:B------:R-:W5:Y:S04]  /*00d0*/  LDG.E R21, desc[UR4][R22.64+0x10] ;  /* 0x0000100416157981 */ /* 0x000f68000c1e1900 */
[----:B------:R-:W5:Y:S04]  /*00e0*/  LDG.E R19, desc[UR4][R22.64+0x14] ;  /* 0x0000140416137981 */ /* 0x000f68000c1e1900 */
[----:B------:R-:W5:Y:S04]  /*00f0*/  LDG.E R4, desc[UR4][R22.64+0x20] ;  /* 0x0000200416047981 */ /* 0x000f68000c1e1900 */
[----:B------:R-:W5:Y:S04]  /*0100*/  LDG.E R6, desc[UR4][R22.64+0x28] ;  /* 0x0000280416067981 */ /* 0x000f68000c1e1900 */
[----:B------:R-:W5:Y:S04]  /*0110*/  LDG.E R7, desc[UR4][R22.64+0x2c] ;  /* 0x00002c0416077981 */ /* 0x000f68000c1e1900 */
[----:B------:R-:W5:Y:S04]  /*0120*/  LDG.E R24, desc[UR4][R22.64+0x30] ;  /* 0x0000300416187981 */ /* 0x000f68000c1e1900 */
[----:B------:R-:W5:Y:S01]  /*0130*/  LDG.E R25, desc[UR4][R22.64+0x34] ;  /* 0x0000340416197981 */ /* 0x000f62000c1e1900 */
[----:B--2---:R-:W-:-:S03]  /*0140*/  IMAD R15, R2, UR7, RZ ;  /* 0x00000007020f7c24 */ /* 0x004fc6000f8e02ff */
[----:B------:R-:W2:Y:S01]  /*0150*/  LDG.E R2, desc[UR4][R22.64+0x18] ;  /* 0x0000180416027981 */ /* 0x000ea2000c1e1900 */
[----:B----4-:R-:W-:Y:S01]  /*0160*/  IMAD R9, R3, UR7, RZ ;  /* 0x0000000703097c24 */ /* 0x010fe2000f8e02ff */
[----:B---3--:R-:W-:-:S04]  /*0170*/  IADD3 R14, P0, PT, R15, R12, RZ ;  /* 0x0000000c0f0e7210 */ /* 0x008fc80007f1e0ff */
[-C--:B------:R-:W-:Y:S02]  /*0180*/  IADD3.X R15, PT, PT, RZ, R13.reuse, RZ, P0, !PT ;  /* 0x0000000dff0f7210 */ /* 0x080fe400007fe4ff */
[-C--:B------:R-:W-:Y:S01]  /*0190*/  IADD3 R8, P0, PT, R9, R12.reuse, RZ ;  /* 0x0000000c09087210 */ /* 0x080fe20007f1e0ff */
[----:B-----5:R-:W-:Y:S02]  /*01a0*/  IMAD R11, R5, UR7, RZ ;  /* 0x00000007050b7c24 */ /* 0x020fe4000f8e02ff */
[----:B------:R-:W-:Y:S01]  /*01b0*/  IMAD.WIDE.U32 R14, R3, 0x8, R14 ;  /* 0x00000008030e7825 */ /* 0x000fe200078e000e */
[----:B------:R-:W-:Y:S01]  /*01c0*/  IADD3.X R9, PT, PT, RZ, R13, RZ, P0, !PT ;  /* 0x0000000dff097210 */ /* 0x000fe200007fe4ff */
[----:B------:R-:W3:Y:S01]  /*01d0*/  LDG.E R3, desc[UR4][R22.64+0x1c] ;  /* 0x00001c0416037981 */ /* 0x000ee2000c1e1900 */
[----:B------:R-:W-:-:S03]  /*01e0*/  IADD3 R10, P0, PT, R11, R12, RZ ;  /* 0x0000000c0b0a7210 */ /* 0x000fc60007f1e0ff */
[----:B------:R-:W4:Y:S01]  /*01f0*/  LDG.E.64 R14, desc[UR4][R14.64] ;  /* 0x000000040e0e7981 */ /* 0x000f22000c1e1b00 */
[----:B------:R-:W-:Y:S01]  /*0200*/  IMAD.WIDE.U32 R8, R5, 0x8, R8 ;  /* 0x0000000805087825 */ /* 0x000fe200078e0008 */
[----:B------:R-:W-:Y:S02]  /*0210*/  IADD3.X R11, PT, PT, RZ, R13, RZ, P0, !PT ;  /* 0x0000000dff0b7210 */ /* 0x000fe400007fe4ff */
[----:B------:R0:W5:Y:S04]  /*0220*/  LDG.E R5, desc[UR4][R22.64+0x24] ;  /* 0x0000240416057981 */ /* 0x000168000c1e1900 */
[----:B------:R-:W5:Y:S01]  /*0230*/  LDG.E.64 R8, desc[UR4][R8.64] ;  /* 0x0000000408087981 */ /* 0x000f62000c1e1b00 */
[----:B------:R-:W-:-:S06]  /*0240*/  IMAD.WIDE.U32 R10, R16, 0x8, R10 ;  /* 0x00000008100a7825 */ /* 0x000fcc00078e000a */
[----:B------:R-:W5:Y:S01]  /*0250*/  LDG.E.64 R10, desc[UR4][R10.64] ;  /* 0x000000040a0a7981 */ /* 0x000f62000c1e1b00 */
[----:B------:R-:W-:Y:S02]  /*0260*/  IMAD R17, R16, UR7, RZ ;  /* 0x0000000710117c24 */ /* 0x000fe4000f8e02ff */
[----:B------:R-:W-:-:S03]  /*0270*/  IMAD R27, R21, UR7, RZ ;  /* 0x00000007151b7c24 */ /* 0x000fc6000f8e02ff */
[----:B------:R-:W-:-:S04]  /*0280*/  IADD3 R16, P0, PT, R17, R12, RZ ;  /* 0x0000000c11107210 */ /* 0x000fc80007f1e0ff */
[-C--:B------:R-:W-:Y:S02]  /*0290*/  IADD3.X R17, PT, PT, RZ, R13.reuse, RZ, P0, !PT ;  /* 0x0000000dff117210 */ /* 0x080fe400007fe4ff */
[-C--:B------:R-:W-:Y:S01]  /*02a0*/  IADD3 R20, P0, PT, R27, R12.reuse, RZ ;  /* 0x0000000c1b147210 */ /* 0x080fe20007f1e0ff */
[----:B------:R-:W-:Y:S02]  /*02b0*/  IMAD R29, R19, UR7, RZ ;  /* 0x00000007131d7c24 */ /* 0x000fe4000f8e02ff */
[----:B------:R-:W-:Y:S01]  /*02c0*/  IMAD.WIDE.U32 R16, R21, 0x8, R16 ;  /* 0x0000000815107825 */ /* 0x000fe200078e0010 */
[----:B------:R-:W-:Y:S02]  /*02d0*/  IADD3.X R21, PT, PT, RZ, R13, RZ, P0, !PT ;  /* 0x0000000dff157210 */ /* 0x000fe400007fe4ff */
[----:B------:R-:W-:-:S03]  /*02e0*/  IADD3 R18, P0, PT, R29, R12, RZ ;  /* 0x0000000c1d127210 */ /* 0x000fc60007f1e0ff */
[----:B------:R-:W5:Y:S01]  /*02f0*/  LDG.E.64 R16, desc[UR4][R16.64] ;  /* 0x0000000410107981 */ /* 0x000f62000c1e1b00 */
[----:B------:R-:W-:Y:S01]  /*0300*/  IMAD.WIDE.U32 R20, R19, 0x8, R20 ;  /* 0x0000000813147825 */ /* 0x000fe200078e0014 */
[----:B------:R-:W-:-:S05]  /*0310*/  IADD3.X R19, PT, PT, RZ, R13, RZ, P0, !PT ;  /* 0x0000000dff137210 */ /* 0x000fca00007fe4ff */
[----:B------:R-:W5:Y:S01]  /*0320*/  LDG.E.64 R20, desc[UR4][R20.64] ;  /* 0x0000000414147981 */ /* 0x000f62000c1e1b00 */
[----:B------:R-:W-:Y:S02]  /*0330*/  IMAD R29, R24, UR7, RZ ;  /* 0x00000007181d7c24 */ /* 0x000fe4000f8e02ff */
[C---:B--2---:R-:W-:Y:S02]  /*0340*/  IMAD R27, R2.reuse, UR7, RZ ;  /* 0x00000007021b7c24 */ /* 0x044fe4000f8e02ff */
[----:B------:R-:W-:-:S03]  /*0350*/  IMAD.WIDE.U32 R18, R2, 0x8, R18 ;  /* 0x0000000802127825 */ /* 0x000fc600078e0012 */
[----:B0-----:R-:W-:-:S03]  /*0360*/  IADD3 R22, P1, PT, R27, R12, RZ ;  /* 0x0000000c1b167210 */ /* 0x001fc60007f3e0ff */
[----:B------:R-:W2:Y:S01]  /*0370*/  LDG.E.64 R18, desc[UR4][R18.64] ;  /* 0x0000000412127981 */ /* 0x000ea2000c1e1b00 */
[----:B------:R-:W-:Y:S01]  /*0380*/  IADD3.X R23, PT, PT, RZ, R13, RZ, P1, !PT ;  /* 0x0000000dff177210 */ /* 0x000fe20000ffe4ff */
[----:B---3--:R-:W-:Y:S01]  /*0390*/  IMAD R27, R3, UR7, RZ ;  /* 0x00000007031b7c24 */ /* 0x008fe2000f8e02ff */
[----:B----4-:R-:W-:-:S04]  /*03a0*/  DADD R14, RZ, R14 ;  /* 0x00000000ff0e7229 */ /* 0x010fc8000000000e */
[----:B------:R-:W-:Y:S01]  /*03b0*/  IADD3 R2, P0, PT, R27, R12, RZ ;  /* 0x0000000c1b027210 */ /* 0x000fe20007f1e0ff */
[----:B------:R-:W-:-:S03]  /*03c0*/  IMAD.WIDE.U32 R22, R3, 0x8, R22 ;  /* 0x0000000803167825 */ /* 0x000fc600078e0016 */
[----:B-----5:R-:W-:Y:S01]  /*03d0*/  DADD R8, R14, R8 ;  /* 0x000000000e087229 */ /* 0x020fe20000000008 */
[-C--:B------:R-:W-:Y:S01]  /*03e0*/  IADD3.X R3, PT, PT, RZ, R13.reuse, RZ, P0, !PT ;  /* 0x0000000dff037210 */ /* 0x080fe200007fe4ff */
[C---:B------:R-:W-:Y:S01]  /*03f0*/  IMAD R15, R4.reuse, UR7, RZ ;  /* 0x00000007040f7c24 */ /* 0x040fe2000f8e02ff */
[----:B------:R-:W3:Y:S04]  /*0400*/  LDG.E.64 R22, desc[UR4][R22.64] ;  /* 0x0000000416167981 */ /* 0x000ee8000c1e1b00 */
[----:B------:R-:W-:Y:S01]  /*0410*/  IADD3 R14, P1, PT, R15, R12, RZ ;  /* 0x0000000c0f0e7210 */ /* 0x000fe20007f3e0ff */
[----:B------:R-:W-:Y:S01]  /*0420*/  DADD R8, R8, R10 ;  /* 0x0000000008087229 */ /* 0x000fe2000000000a */
[----:B------:R-:W-:Y:S02]  /*0430*/  IMAD.WIDE.U32 R10, R4, 0x8, R2 ;  /* 0x00000008040a7825 */ /* 0x000fe400078e0002 */
[----:B------:R-:W-:-:S02]  /*0440*/  IADD3.X R15, PT, PT, RZ, R13, RZ, P1, !PT ;  /* 0x0000000dff0f7210 */ /* 0x000fc40000ffe4ff */
[C---:B------:R-:W-:Y:S02]  /*0450*/  IMAD R27, R5.reuse, UR7, RZ ;  /* 0x00000007051b7c24 */ /* 0x040fe4000f8e02ff */
[----:B------:R-:W4:Y:S01]  /*0460*/  LDG.E.64 R10, desc[UR4][R10.64] ;  /* 0x000000040a0a7981 */ /* 0x000f22000c1e1b00 */
[----:B------:R-:W-:Y:S02]  /*0470*/  IMAD.WIDE.U32 R14, R5, 0x8, R14 ;  /* 0x00000008050e7825 */ /* 0x000fe400078e000e */
[-C--:B------:R-:W-:Y:S02]  /*0480*/  IADD3 R2, P0, PT, R27, R12.reuse, RZ ;  /* 0x0000000c1b027210 */ /* 0x080fe40007f1e0ff */
[C---:B------:R-:W-:Y:S02]  /*0490*/  IMAD R5, R6.reuse, UR7, RZ ;  /* 0x0000000706057c24 */ /* 0x040fe4000f8e02ff */
[----:B------:R-:W-:Y:S01]  /*04a0*/  IADD3.X R3, PT, PT, RZ, R13, RZ, P0, !PT ;  /* 0x0000000dff037210 */ /* 0x000fe200007fe4ff */
[----:B------:R-:W-:Y:S01]  /*04b0*/  IMAD R27, R7, UR7, RZ ;  /* 0x00000007071b7c24 */ /* 0x000fe2000f8e02ff */
[----:B------:R-:W5:Y:S01]  /*04c0*/  LDG.E.64 R14, desc[UR4][R14.64] ;  /* 0x000000040e0e7981 */ /* 0x000f62000c1e1b00 */
[----:B------:R-:W-:Y:S01]  /*04d0*/  IADD3 R4, P0, PT, R5, R12, RZ ;  /* 0x0000000c05047210 */ /* 0x000fe20007f1e0ff */
[----:B------:R-:W-:-:S03]  /*04e0*/  IMAD.WIDE.U32 R2, R6, 0x8, R2 ;  /* 0x0000000806027825 */ /* 0x000fc600078e0002 */
[-C--:B------:R-:W-:Y:S02]  /*04f0*/  IADD3.X R5, PT, PT, RZ, R13.reuse, RZ, P0, !PT ;  /* 0x0000000dff057210 */ /* 0x080fe400007fe4ff */
[----:B------:R-:W-:Y:S01]  /*0500*/  IADD3 R6, P0, PT, R27, R12, RZ ;  /* 0x0000000c1b067210 */ /* 0x000fe20007f1e0ff */
[----:B------:R-:W5:Y:S01]  /*0510*/  LDG.E.64 R2, desc[UR4][R2.64] ;  /* 0x0000000402027981 */ /* 0x000f62000c1e1b00 */
[----:B------:R-:W-:Y:S02]  /*0520*/  IMAD.WIDE.U32 R4, R7, 0x8, R4 ;  /* 0x0000000807047825 */ /* 0x000fe400078e0004 */
[----:B------:R-:W-:-:S03]  /*0530*/  IADD3.X R7, PT, PT, RZ, R13, RZ, P0, !PT ;  /* 0x0000000dff077210 */ /* 0x000fc600007fe4ff */
[----:B------:R-:W-:Y:S01]  /*0540*/  IMAD.WIDE.U32 R26, R24, 0x8, R6 ;  /* 0x00000008181a7825 */ /* 0x000fe200078e0006 */
[----:B------:R-:W-:Y:S01]  /*0550*/  IADD3 R6, P0, PT, R29, R12, RZ ;  /* 0x0000000c1d067210 */ /* 0x000fe20007f1e0ff */
[----:B------:R-:W5:Y:S03]  /*0560*/  LDG.E.64 R4, desc[UR4][R4.64] ;  /* 0x0000000404047981 */ /* 0x000f66000c1e1b00 */
[----:B------:R-:W-:Y:S01]  /*0570*/  IADD3.X R7, PT, PT, RZ, R13, RZ, P0, !PT ;  /* 0x0000000dff077210 */ /* 0x000fe200007fe4ff */
[----:B------:R-:W5:Y:S02]  /*0580*/  LDG.E.64 R26, desc[UR4][R26.64] ;  /* 0x000000041a1a7981 */ /* 0x000f64000c1e1b00 */
[----:B------:R-:W-:-:S04]  /*0590*/  IMAD.WIDE.U32 R6, R25, 0x8, R6 ;  /* 0x0000000819067825 */ /* 0x000fc800078e0006 */
[----:B------:R-:W-:Y:S02]  /*05a0*/  IMAD R25, R25, UR7, RZ ;  /* 0x0000000719197c24 */ /* 0x000fe4000f8e02ff */
[----:B------:R-:W5:Y:S03]  /*05b0*/  LDG.E.64 R6, desc[UR4][R6.64] ;  /* 0x0000000406067981 */ /* 0x000f66000c1e1b00 */
[----:B------:R-:W-:-:S04]  /*05c0*/  IADD3 R12, P0, PT, R25, R12, RZ ;  /* 0x0000000c190c7210 */ /* 0x000fc80007f1e0ff */
[----:B------:R-:W-:-:S06]  /*05d0*/  IADD3.X R13, PT, PT, RZ, R13, RZ, P0, !PT ;  /* 0x0000000dff0d7210 */ /* 0x000fcc00007fe4ff */
[----:B------:R-:W5:Y:S01]  /*05e0*/  LDG.E.64 R12, desc[UR4][R12.64] ;  /* 0x000000040c0c7981 */ /* 0x000f62000c1e1b00 */
[----:B------:R-:W-:-:S08]  /*05f0*/  DADD R8, R8, R16 ;  /* 0x0000000008087229 */ /* 0x000fd00000000010 */
[----:B------:R-:W-:-:S08]  /*0600*/  DADD R8, R8, R20 ;  /* 0x0000000008087229 */ /* 0x000fd00000000014 */
[----:B--2---:R-:W-:-:S08]  /*0610*/  DADD R8, R8, R18 ;  /* 0x0000000008087229 */ /* 0x004fd00000000012 */
[----:B---3--:R-:W-:-:S08]  /*0620*/  DADD R8, R8, R22 ;  /* 0x0000000008087229 */ /* 0x008fd00000000016 */
[----:B----4-:R-:W-:-:S08]  /*0630*/  DADD R8, R8, R10 ;  /* 0x0000000008087229 */ /* 0x010fd0000000000a */
[----:B-----5:R-:W-:-:S08]  /*0640*/  DADD R8, R8, R14 ;  /* 0x0000000008087229 */ /* 0x020fd0000000000e */
[----:B------:R-:W-:-:S08]  /*0650*/  DADD R2, R8, R2 ;  /* 0x0000000008027229 */ /* 0x000fd00000000002 */
[----:B------:R-:W-:Y:S01]  /*0660*/  DADD R2, R2, R4 ;  /* 0x0000000002027229 */ /* 0x000fe20000000004 */
[----:B------:R-:W0:Y:S07]  /*0670*/  LDC.64 R4, c[0x0][0x390] ;  /* 0x0000e400ff047b82 */ /* 0x000e2e0000000a00 */
[----:B------:R-:W-:-:S08]  /*0680*/  DADD R2, R2, R26 ;  /* 0x0000000002027229 */ /* 0x000fd0000000001a */
[----:B------:R-:W-:-:S08]  /*0690*/  DADD R2, R2, R6 ;  /* 0x0000000002027229 */ /* 0x000fd00000000006 */
[----:B------:R-:W-:Y:S01]  /*06a0*/  DADD R2, R2, R12 ;  /* 0x0000000002027229 */ /* 0x000fe2000000000c */
[----:B0-----:R-:W-:-:S06]  /*06b0*/  IMAD.WIDE.U32 R4, R0, 0x8, R4 ;  /* 0x0000000800047825 */ /* 0x001fcc00078e0004 */
[----:B------:R-:W-:Y:S01]  /*06c0*/  STG.E.64 desc[UR4][R4.64], R2 ;  /* 0x0000000204007986 */ /* 0x000fe2000c101b04 */
[----:B------:R-:W-:Y:S05]  /*06d0*/  EXIT ;  /* 0x000000000000794d */ /* 0x000fea0003800000 */
.L_x_39:
        /* <DEDUP_REMOVED lines=10> */
.L_x_43:


//--------------------- .nv.global.init           --------------------------
	.section	.nv.global.init,"aw",@progbits
	.align	4
.nv.global.init:
	.type		mrg32k3aM1SubSeq,@object
	.size		mrg32k3aM1SubSeq,(mrg32k3aM2SubSeq - mrg32k3aM1SubSeq)
mrg32k3aM1SubSeq:
        /*0000*/ 	.byte	0x0b, 0xcc, 0xee, 0x04, 0x73, 0x29, 0x8b, 0x6f, 0xf6, 0x53, 0x03, 0xf6, 0x23, 0xf6, 0xea, 0xda
        /* <DEDUP_REMOVED lines=125> */
	.type		mrg32k3aM2SubSeq,@object
	.size		mrg32k3aM2SubSeq,(mrg32k3aM1 - mrg32k3aM2SubSeq)
mrg32k3aM2SubSeq:
        /* <DEDUP_REMOVED lines=126> */
	.type		mrg32k3aM1,@object
	.size		mrg32k3aM1,(mrg32k3aM1Seq - mrg32k3aM1)
mrg32k3aM1:
        /* <DEDUP_REMOVED lines=144> */
	.type		mrg32k3aM1Seq,@object
	.size		mrg32k3aM1Seq,(mrg32k3aM2 - mrg32k3aM1Seq)
mrg32k3aM1Seq:
        /* <DEDUP_REMOVED lines=144> */
	.type		mrg32k3aM2,@object
	.size		mrg32k3aM2,(mrg32k3aM2Seq - mrg32k3aM2)
mrg32k3aM2:
        /* <DEDUP_REMOVED lines=144> */
	.type		mrg32k3aM2Seq,@object
	.size		mrg32k3aM2Seq,(precalc_xorwow_matrix - mrg32k3aM2Seq)
mrg32k3aM2Seq:
        /* <DEDUP_REMOVED lines=144> */
	.type		precalc_xorwow_matrix,@object
	.size		precalc_xorwow_matrix,(precalc_xorwow_offset_matrix - precalc_xorwow_matrix)
precalc_xorwow_matrix:
        /* <DEDUP_REMOVED lines=6400> */
	.type		precalc_xorwow_offset_matrix,@object
	.size		precalc_xorwow_offset_matrix,($str$1 - precalc_xorwow_offset_matrix)
precalc_xorwow_offset_matrix:
        /* <DEDUP_REMOVED lines=6400> */
	.type		$str$1,@object
	.size		$str$1,($str - $str$1)
$str$1:
        /*353c0*/ 	.byte	0x0a, 0x00
	.type		$str,@object
	.size		$str,(.L_9 - $str)
$str:
        /*353c2*/ 	.byte	0x25, 0x2e, 0x32, 0x6c, 0x66, 0x20, 0x00
.L_9:


//--------------------- .nv.shared.reserved.0     --------------------------
	.section	.nv.shared.reserved.0,"aw",@nobits
	.weak		__nv_reservedSMEM_offset_0_alias
	.size		__nv_reservedSMEM_offset_0_alias, 0, 64
	.other		__nv_reservedSMEM_offset_0_alias,@"STO_CUDA_RESERVED_SHARED STV_DEFAULT"
__nv_reservedSMEM_offset_0_alias:
	.zero		0
	.zero		64


//--------------------- .nv.constant0._Z9print_disPdj --------------------------
	.section	.nv.constant0._Z9print_disPdj,"a",@progbits
	.sectionflags	@""
	.align	4
.nv.constant0._Z9print_disPdj:
	.zero		908


//--------------------- .nv.constant0._Z6selectPjS_S_PfPdS1_j --------------------------
	.section	.nv.constant0._Z6selectPjS_S_PfPdS1_j,"a",@progbits
	.sectionflags	@""
	.align	4
.nv.constant0._Z6selectPjS_S_PfPdS1_j:
	.zero		948


//--------------------- .nv.constant0._Z14get_offspringsPjS_PdS_PfS_S1_S0_jj --------------------------
	.section	.nv.constant0._Z14get_offspringsPjS_PdS_PfS_S1_S0_jj,"a",@progbits
	.sectionflags	@""
	.align	4
.nv.constant0._Z14get_offspringsPjS_PdS_PfS_S1_S0_jj:
	.zero		968


//--------------------- .nv.constant0._Z11get_fitnessPjPdS0_jj --------------------------
	.section	.nv.constant0._Z11get_fitnessPjPdS0_jj,"a",@progbits
	.sectionflags	@""
	.align	4
.nv.constant0._Z11get_fitnessPjPdS0_jj:
	.zero		928


//--------------------- SYMBOLS --------------------------

	.type		.nv.reservedSmem.offset0,@object
	.size		.nv.reservedSmem.offset0,0x4
	.type		vprintf,@function
